def attn_fwd(
    Q,
    K,
    V,
    Out,
    Lse,
    sm_scale,
    stride_qz,
    stride_qh,
    stride_qm,
    stride_qk,
    stride_kz,
    stride_kh,
    stride_kn,
    stride_kk,
    stride_vz,
    stride_vh,
    stride_vn,
    stride_vk,
    stride_oz,
    stride_oh,
    stride_om,
    stride_ok,
    seqlen_q,
    seqlen_k,
    BLOCK_M: tl.constexpr,
    BLOCK_N: tl.constexpr,
    HEAD_DIM: tl.constexpr,
    CAUSAL: tl.constexpr,
):
    start_m = tl.program_id(0)
    off_hz = tl.program_id(1)
    q_off = off_hz * stride_qh
    k_off = off_hz * stride_kh
    v_off = off_hz * stride_vh
    offs_m = start_m * BLOCK_M + tl.arange(0, BLOCK_M)
    offs_d = tl.arange(0, HEAD_DIM)
    offs_n = tl.arange(0, BLOCK_N)
    q_ptrs = Q + q_off + offs_m[:, None] * stride_qm + offs_d[None, :] * stride_qk
    k_ptrs = K + k_off + offs_d[:, None] * stride_kk + offs_n[None, :] * stride_kn
    v_ptrs = V + v_off + offs_n[:, None] * stride_vn + offs_d[None, :] * stride_vk
    m_i = tl.full([BLOCK_M], float("-inf"), dtype=tl.float32)
    l_i = tl.zeros([BLOCK_M], dtype=tl.float32) + 1.0
    acc = tl.zeros([BLOCK_M, HEAD_DIM], dtype=tl.float32)
    q = tl.load(q_ptrs)
    acc, l_i, m_i = _attn_fwd_inner(
        acc,
        l_i,
        m_i,
        q,
        k_ptrs,
        v_ptrs,
        sm_scale,
        stride_kn,
        stride_vn,
        start_m,
        seqlen_k,
        BLOCK_M,
        BLOCK_N,
        HEAD_DIM,
        CAUSAL,
    )
    acc = acc / l_i[:, None]
    lse = m_i + tl.math.log2(l_i) / 1.4426950408889634
    o_ptrs = (
        Out
        + off_hz * stride_oh
        + offs_m[:, None] * stride_om
        + offs_d[None, :] * stride_ok
    )
    tl.store(o_ptrs, acc.to(Out.dtype.element_ty))
    tl.store(Lse + off_hz * seqlen_q + offs_m, lse)

# config = {"BLOCK_M": 128, "BLOCK_N": 32, "HEAD_DIM": 128, "arch": "sm_100", "causal": true, "dtype": "bf16", "num_stages": 2, "num_warps": 8}
# arch = sm_100


// ===== COMPILED SASS (sm_100a) =====

	.target	sm_100a

	.elftype	@"ET_EXEC"


//--------------------- .note.nv.tkinfo           --------------------------
	.section	.note.nv.tkinfo,"",@"SHT_NOTE"
	.sectionflags	@"SHF_NOTE_NV_TKINFO"
	.tkinfo
        /*0018*/ 	.word	0x00000081
        /*0030*/ 	.string	""
        /*0030*/ 	.string	"ptxas-blackwell"
        /*0030*/ 	.string	"Cuda compilation tools, release 12.9, V12.9.86"
        /*0030*/ 	.string	"Build cuda_12.9.r12.9/compiler.36037853_0"
        /*0030*/ 	.string	"-v  -suppress-debug-info  -lineinfo  -arch sm_100a "



//--------------------- .note.nv.cuver            --------------------------
	.section	.note.nv.cuver,"",@"SHT_NOTE"
	.sectionflags	@"SHF_NOTE_NV_CUVER"
        /*0018*/ 	.short	0x0001
        /*001a*/ 	.short	0x0064
        /*001c*/ 	.short	0x0001
        /*001e*/ 	.short	0x0000
        /*0020*/ 	.short	0x0001
        /*0022*/ 	.short	0x0000


//--------------------- .nv.info                  --------------------------
	.section	.nv.info,"",@"SHT_CUDA_INFO"
	.align	4


	//----- nvinfo : EIATTR_REGCOUNT
	.align		4
        /*0000*/ 	.byte	0x04, 0x2f
        /*0002*/ 	.short	(.L_5 - .L_4)
	.align		4
.L_4:
        /*0004*/ 	.word	index@(attn_fwd)
        /*0008*/ 	.word	0x000000af


	//----- nvinfo : EIATTR_FRAME_SIZE
	.align		4
.L_5:
        /*000c*/ 	.byte	0x04, 0x11
        /*000e*/ 	.short	(.L_7 - .L_6)
	.align		4
.L_6:
        /*0010*/ 	.word	index@($__internal_2_$__cuda_sm10x_tcgen05_guardrail_trap_unallocated_columns_being_dealloced)
        /*0014*/ 	.word	0x00000000


	//----- nvinfo : EIATTR_FRAME_SIZE
	.align		4
.L_7:
        /*0018*/ 	.byte	0x04, 0x11
        /*001a*/ 	.short	(.L_9 - .L_8)
	.align		4
.L_8:
        /*001c*/ 	.word	index@($__internal_1_$__cuda_sm10x_tcgen05_guardrail_trap_phase_invalid_during_alloc)
        /*0020*/ 	.word	0x00000000


	//----- nvinfo : EIATTR_FRAME_SIZE
	.align		4
.L_9:
        /*0024*/ 	.byte	0x04, 0x11
        /*0026*/ 	.short	(.L_11 - .L_10)
	.align		4
.L_10:
        /*0028*/ 	.word	index@($__internal_0_$__cuda_sm10x_tcgen05_guardrail_trap_col_being_dealloced_not_returned_by_alloc)
        /*002c*/ 	.word	0x00000000


	//----- nvinfo : EIATTR_FRAME_SIZE
	.align		4
.L_11:
        /*0030*/ 	.byte	0x04, 0x11
        /*0032*/ 	.short	(.L_13 - .L_12)
	.align		4
.L_12:
        /*0034*/ 	.word	index@(attn_fwd)
        /*0038*/ 	.word	0x00000000


	//----- nvinfo : EIATTR_MIN_STACK_SIZE
	.align		4
.L_13:
        /*003c*/ 	.byte	0x04, 0x12
        /*003e*/ 	.short	(.L_15 - .L_14)
	.align		4
.L_14:
        /*0040*/ 	.word	index@(attn_fwd)
        /*0044*/ 	.word	0x00000000
.L_15:


//--------------------- .nv.info.attn_fwd         --------------------------
	.section	.nv.info.attn_fwd,"",@"SHT_CUDA_INFO"
	.sectionflags	@""
	.align	4


	//----- nvinfo : EIATTR_CUDA_API_VERSION
	.align		4
        /*0000*/ 	.byte	0x04, 0x37
        /*0002*/ 	.short	(.L_17 - .L_16)
.L_16:
        /*0004*/ 	.word	0x00000081


	//----- nvinfo : EIATTR_KPARAM_INFO
	.align		4
.L_17:
        /*0008*/ 	.byte	0x04, 0x17
        /*000a*/ 	.short	(.L_19 - .L_18)
.L_18:
        /*000c*/ 	.word	0x00000000
        /*0010*/ 	.short	0x0019
        /*0012*/ 	.short	0x0080
        /*0014*/ 	.byte	0x00, 0xf4, 0x21, 0x00


	//----- nvinfo : EIATTR_KPARAM_INFO
	.align		4
.L_19:
        /*0018*/ 	.byte	0x04, 0x17
        /*001a*/ 	.short	(.L_21 - .L_20)
.L_20:
        /*001c*/ 	.word	0x00000000
        /*0020*/ 	.short	0x0018
        /*0022*/ 	.short	0x0078
        /*0024*/ 	.byte	0x00, 0xf4, 0x21, 0x00


	//----- nvinfo : EIATTR_KPARAM_INFO
	.align		4
.L_21:
        /*0028*/ 	.byte	0x04, 0x17
        /*002a*/ 	.short	(.L_23 - .L_22)
.L_22:
        /*002c*/ 	.word	0x00000000
        /*0030*/ 	.short	0x0017
        /*0032*/ 	.short	0x0070
        /*0034*/ 	.byte	0x00, 0xf0, 0x11, 0x00


	//----- nvinfo : EIATTR_KPARAM_INFO
	.align		4
.L_23:
        /*0038*/ 	.byte	0x04, 0x17
        /*003a*/ 	.short	(.L_25 - .L_24)
.L_24:
        /*003c*/ 	.word	0x00000000
        /*0040*/ 	.short	0x0016
        /*0042*/ 	.short	0x006c
        /*0044*/ 	.byte	0x00, 0xf0, 0x11, 0x00


	//----- nvinfo : EIATTR_KPARAM_INFO
	.align		4
.L_25:
        /*0048*/ 	.byte	0x04, 0x17
        /*004a*/ 	.short	(.L_27 - .L_26)
.L_26:
        /*004c*/ 	.word	0x00000000
        /*0050*/ 	.short	0x0015
        /*0052*/ 	.short	0x0068
        /*0054*/ 	.byte	0x00, 0xf0, 0x11, 0x00


	//----- nvinfo : EIATTR_KPARAM_INFO
	.align		4
.L_27:
        /*0058*/ 	.byte	0x04, 0x17
        /*005a*/ 	.short	(.L_29 - .L_28)
.L_28:
        /*005c*/ 	.word	0x00000000
        /*0060*/ 	.short	0x0014
        /*0062*/ 	.short	0x0064
        /*0064*/ 	.byte	0x00, 0xf0, 0x11, 0x00


	//----- nvinfo : EIATTR_KPARAM_INFO
	.align		4
.L_29:
        /*0068*/ 	.byte	0x04, 0x17
        /*006a*/ 	.short	(.L_31 - .L_30)
.L_30:
        /*006c*/ 	.word	0x00000000
        /*0070*/ 	.short	0x0013
        /*0072*/ 	.short	0x0060
        /*0074*/ 	.byte	0x00, 0xf0, 0x11, 0x00


	//----- nvinfo : EIATTR_KPARAM_INFO
	.align		4
.L_31:
        /*0078*/ 	.byte	0x04, 0x17
        /*007a*/ 	.short	(.L_33 - .L_32)
.L_32:
        /*007c*/ 	.word	0x00000000
        /*0080*/ 	.short	0x0012
        /*0082*/ 	.short	0x005c
        /*0084*/ 	.byte	0x00, 0xf0, 0x11, 0x00


	//----- nvinfo : EIATTR_KPARAM_INFO
	.align		4
.L_33:
        /*0088*/ 	.byte	0x04, 0x17
        /*008a*/ 	.short	(.L_35 - .L_34)
.L_34:
        /*008c*/ 	.word	0x00000000
        /*0090*/ 	.short	0x0011
        /*0092*/ 	.short	0x0058
        /*0094*/ 	.byte	0x00, 0xf0, 0x11, 0x00


	//----- nvinfo : EIATTR_KPARAM_INFO
	.align		4
.L_35:
        /*0098*/ 	.byte	0x04, 0x17
        /*009a*/ 	.short	(.L_37 - .L_36)
.L_36:
        /*009c*/ 	.word	0x00000000
        /*00a0*/ 	.short	0x0010
        /*00a2*/ 	.short	0x0054
        /*00a4*/ 	.byte	0x00, 0xf0, 0x11, 0x00


	//----- nvinfo : EIATTR_KPARAM_INFO
	.align		4
.L_37:
        /*00a8*/ 	.byte	0x04, 0x17
        /*00aa*/ 	.short	(.L_39 - .L_38)
.L_38:
        /*00ac*/ 	.word	0x00000000
        /*00b0*/ 	.short	0x000f
        /*00b2*/ 	.short	0x0050
        /*00b4*/ 	.byte	0x00, 0xf0, 0x11, 0x00


	//----- nvinfo : EIATTR_KPARAM_INFO
	.align		4
.L_39:
        /*00b8*/ 	.byte	0x04, 0x17
        /*00ba*/ 	.short	(.L_41 - .L_40)
.L_40:
        /*00bc*/ 	.word	0x00000000
        /*00c0*/ 	.short	0x000e
        /*00c2*/ 	.short	0x004c
        /*00c4*/ 	.byte	0x00, 0xf0, 0x11, 0x00


	//----- nvinfo : EIATTR_KPARAM_INFO
	.align		4
.L_41:
        /*00c8*/ 	.byte	0x04, 0x17
        /*00ca*/ 	.short	(.L_43 - .L_42)
.L_42:
        /*00cc*/ 	.word	0x00000000
        /*00d0*/ 	.short	0x000d
        /*00d2*/ 	.short	0x0048
        /*00d4*/ 	.byte	0x00, 0xf0, 0x11, 0x00


	//----- nvinfo : EIATTR_KPARAM_INFO
	.align		4
.L_43:
        /*00d8*/ 	.byte	0x04, 0x17
        /*00da*/ 	.short	(.L_45 - .L_44)
.L_44:
        /*00dc*/ 	.word	0x00000000
        /*00e0*/ 	.short	0x000c
        /*00e2*/ 	.short	0x0044
        /*00e4*/ 	.byte	0x00, 0xf0, 0x11, 0x00


	//----- nvinfo : EIATTR_KPARAM_INFO
	.align		4
.L_45:
        /*00e8*/ 	.byte	0x04, 0x17
        /*00ea*/ 	.short	(.L_47 - .L_46)
.L_46:
        /*00ec*/ 	.word	0x00000000
        /*00f0*/ 	.short	0x000b
        /*00f2*/ 	.short	0x0040
        /*00f4*/ 	.byte	0x00, 0xf0, 0x11, 0x00


	//----- nvinfo : EIATTR_KPARAM_INFO
	.align		4
.L_47:
        /*00f8*/ 	.byte	0x04, 0x17
        /*00fa*/ 	.short	(.L_49 - .L_48)
.L_48:
        /*00fc*/ 	.word	0x00000000
        /*0100*/ 	.short	0x000a
        /*0102*/ 	.short	0x003c
        /*0104*/ 	.byte	0x00, 0xf0, 0x11, 0x00


	//----- nvinfo : EIATTR_KPARAM_INFO
	.align		4
.L_49:
        /*0108*/ 	.byte	0x04, 0x17
        /*010a*/ 	.short	(.L_51 - .L_50)
.L_50:
        /*010c*/ 	.word	0x00000000
        /*0110*/ 	.short	0x0009
        /*0112*/ 	.short	0x0038
        /*0114*/ 	.byte	0x00, 0xf0, 0x11, 0x00


	//----- nvinfo : EIATTR_KPARAM_INFO
	.align		4
.L_51:
        /*0118*/ 	.byte	0x04, 0x17
        /*011a*/ 	.short	(.L_53 - .L_52)
.L_52:
        /*011c*/ 	.word	0x00000000
        /*0120*/ 	.short	0x0008
        /*0122*/ 	.short	0x0034
        /*0124*/ 	.byte	0x00, 0xf0, 0x11, 0x00


	//----- nvinfo : EIATTR_KPARAM_INFO
	.align		4
.L_53:
        /*0128*/ 	.byte	0x04, 0x17
        /*012a*/ 	.short	(.L_55 - .L_54)
.L_54:
        /*012c*/ 	.word	0x00000000
        /*0130*/ 	.short	0x0007
        /*0132*/ 	.short	0x0030
        /*0134*/ 	.byte	0x00, 0xf0, 0x11, 0x00


	//----- nvinfo : EIATTR_KPARAM_INFO
	.align		4
.L_55:
        /*0138*/ 	.byte	0x04, 0x17
        /*013a*/ 	.short	(.L_57 - .L_56)
.L_56:
        /*013c*/ 	.word	0x00000000
        /*0140*/ 	.short	0x0006
        /*0142*/ 	.short	0x002c
        /*0144*/ 	.byte	0x00, 0xf0, 0x11, 0x00


	//----- nvinfo : EIATTR_KPARAM_INFO
	.align		4
.L_57:
        /*0148*/ 	.byte	0x04, 0x17
        /*014a*/ 	.short	(.L_59 - .L_58)
.L_58:
        /*014c*/ 	.word	0x00000000
        /*0150*/ 	.short	0x0005
        /*0152*/ 	.short	0x0028
        /*0154*/ 	.byte	0x00, 0xf0, 0x11, 0x00


	//----- nvinfo : EIATTR_KPARAM_INFO
	.align		4
.L_59:
        /*0158*/ 	.byte	0x04, 0x17
        /*015a*/ 	.short	(.L_61 - .L_60)
.L_60:
        /*015c*/ 	.word	0x00000000
        /*0160*/ 	.short	0x0004
        /*0162*/ 	.short	0x0020
        /*0164*/ 	.byte	0x00, 0xf4, 0x21, 0x00


	//----- nvinfo : EIATTR_KPARAM_INFO
	.align		4
.L_61:
        /*0168*/ 	.byte	0x04, 0x17
        /*016a*/ 	.short	(.L_63 - .L_62)
.L_62:
        /*016c*/ 	.word	0x00000000
        /*0170*/ 	.short	0x0003
        /*0172*/ 	.short	0x0018
        /*0174*/ 	.byte	0x00, 0xf4, 0x21, 0x00


	//----- nvinfo : EIATTR_KPARAM_INFO
	.align		4
.L_63:
        /*0178*/ 	.byte	0x04, 0x17
        /*017a*/ 	.short	(.L_65 - .L_64)
.L_64:
        /*017c*/ 	.word	0x00000000
        /*0180*/ 	.short	0x0002
        /*0182*/ 	.short	0x0010
        /*0184*/ 	.byte	0x00, 0xf4, 0x21, 0x00


	//----- nvinfo : EIATTR_KPARAM_INFO
	.align		4
.L_65:
        /*0188*/ 	.byte	0x04, 0x17
        /*018a*/ 	.short	(.L_67 - .L_66)
.L_66:
        /*018c*/ 	.word	0x00000000
        /*0190*/ 	.short	0x0001
        /*0192*/ 	.short	0x0008
        /*0194*/ 	.byte	0x00, 0xf4, 0x21, 0x00


	//----- nvinfo : EIATTR_KPARAM_INFO
	.align		4
.L_67:
        /*0198*/ 	.byte	0x04, 0x17
        /*019a*/ 	.short	(.L_69 - .L_68)
.L_68:
        /*019c*/ 	.word	0x00000000
        /*01a0*/ 	.short	0x0000
        /*01a2*/ 	.short	0x0000
        /*01a4*/ 	.byte	0x00, 0xf4, 0x21, 0x00


	//----- nvinfo : EIATTR_AT_ENTRY_FRAGMENTS
	.align		4
.L_69:
        /*01a8*/ 	.byte	0x04, 0x4f
        /*01aa*/ 	.short	(.L_71 - .L_70)


	//   ....[0]....
.L_70:
        /*01ac*/ 	.word	0x00000004


	//----- nvinfo : EIATTR_RESERVED_SMEM_USED
	.align		4
.L_71:
        /*01b0*/ 	.byte	0x01, 0x41
	.zero		2


	//----- nvinfo : EIATTR_SPARSE_MMA_MASK
	.align		4
        /*01b4*/ 	.byte	0x03, 0x50
        /*01b6*/ 	.short	0x0000


	//----- nvinfo : EIATTR_TCGEN05_1CTA_USED
	.align		4
        /*01b8*/ 	.byte	0x01, 0x51
	.zero		2


	//----- nvinfo : EIATTR_MAXREG_COUNT
	.align		4
        /*01bc*/ 	.byte	0x03, 0x1b
        /*01be*/ 	.short	0x00ff


	//----- nvinfo : EIATTR_NUM_BARRIERS
	.align		4
        /*01c0*/ 	.byte	0x02, 0x4c
        /*01c2*/ 	.byte	0x01
	.zero		1


	//----- nvinfo : EIATTR_INT_WARP_WIDE_INSTR_OFFSETS
	.align		4
        /*01c4*/ 	.byte	0x04, 0x31
        /*01c6*/ 	.short	(.L_73 - .L_72)


	//   ....[0]....
.L_72:
        /*01c8*/ 	.word	0x00001a50


	//   ....[1]....
        /*01cc*/ 	.word	0x00001a70


	//   ....[2]....
        /*01d0*/ 	.word	0x00002150


	//   ....[3]....
        /*01d4*/ 	.word	0x000021d0


	//   ....[4]....
        /*01d8*/ 	.word	0x00004550


	//   ....[5]....
        /*01dc*/ 	.word	0x00008640


	//   ....[6]....
        /*01e0*/ 	.word	0x00008690


	//----- nvinfo : EIATTR_COOP_GROUP_MASK_REGIDS
	.align		4
.L_73:
        /*01e4*/ 	.byte	0x04, 0x29
        /*01e6*/ 	.short	(.L_75 - .L_74)


	//   ....[0]....
.L_74:
        /*01e8*/ 	.word	0xffffffff


	//   ....[1]....
        /*01ec*/ 	.word	0xffffffff


	//   ....[2]....
        /*01f0*/ 	.word	0xffffffff


	//   ....[3]....
        /*01f4*/ 	.word	0xffffffff


	//   ....[4]....
        /*01f8*/ 	.word	0xffffffff


	//   ....[5]....
        /*01fc*/ 	.word	0xffffffff


	//   ....[6]....
        /*0200*/ 	.word	0xffffffff


	//   ....[7]....
        /*0204*/ 	.word	0xffffffff


	//----- nvinfo : EIATTR_COOP_GROUP_INSTR_OFFSETS
	.align		4
.L_75:
        /*0208*/ 	.byte	0x04, 0x28
        /*020a*/ 	.short	(.L_77 - .L_76)


	//   ....[0]....
.L_76:
        /*020c*/ 	.word	0x00000050


	//   ....[1]....
        /*0210*/ 	.word	0x00000310


	//   ....[2]....
        /*0214*/ 	.word	0x00002d10


	//   ....[3]....
        /*0218*/ 	.word	0x000037c0


	//   ....[4]....
        /*021c*/ 	.word	0x00004f50


	//   ....[5]....
        /*0220*/ 	.word	0x000053f0


	//   ....[6]....
        /*0224*/ 	.word	0x000084d0


	//   ....[7]....
        /*0228*/ 	.word	0x00008740


	//----- nvinfo : EIATTR_VRC_CTA_INIT_COUNT
	.align		4
.L_77:
        /*022c*/ 	.byte	0x02, 0x4a
        /*022e*/ 	.byte	0x80
	.zero		1


	//----- nvinfo : EIATTR_MBARRIER_INSTR_OFFSETS
	.align		4
        /*0230*/ 	.byte	0x04, 0x39
        /*0232*/ 	.short	(.L_79 - .L_78)


	//   ....[0]....
.L_78:
        /*0234*/ 	.word	0x00001fc0
        /*0238*/ 	.word	0x000000ff
        /*023c*/ 	.word	0x0000e000
        /*0240*/ 	.short	0x0100
        /*0242*/ 	.byte	0x0d
	.zero		1


	//   ....[1]....
        /*0244*/ 	.word	0x000021c0
        /*0248*/ 	.word	0x000000ff
        /*024c*/ 	.word	0x0000e008
        /*0250*/ 	.short	0x0100
        /*0252*/ 	.byte	0x0d
	.zero		1


	//   ....[2]....
        /*0254*/ 	.word	0x00002330
        /*0258*/ 	.word	0x000000ff
        /*025c*/ 	.word	0x0000a000
        /*0260*/ 	.short	0x0100
        /*0262*/ 	.byte	0x0d
	.zero		1


	//   ....[3]....
        /*0264*/ 	.word	0x000026e0
        /*0268*/ 	.word	0x000000ff
        /*026c*/ 	.word	0x0000a000
        /*0270*/ 	.short	0x010a
        /*0272*/ 	.byte	0x0d
	.zero		1


	//   ....[4]....
        /*0274*/ 	.word	0x00002880
        /*0278*/ 	.word	0x000000ff
        /*027c*/ 	.word	0x0000a000
        /*0280*/ 	.short	0x0108
        /*0282*/ 	.byte	0x0d
	.zero		1


	//   ....[5]....
        /*0284*/ 	.word	0x00004690
        /*0288*/ 	.word	0x000000ff
        /*028c*/ 	.word	0x0000e010
        /*0290*/ 	.short	0x0100
        /*0292*/ 	.byte	0x0d
	.zero		1


	//   ....[6]....
        /*0294*/ 	.word	0x000048b0
        /*0298*/ 	.word	0x000000ff
        /*029c*/ 	.word	0x0000e010
        /*02a0*/ 	.short	0x010a
        /*02a2*/ 	.byte	0x0d
	.zero		1


	//   ....[7]....
        /*02a4*/ 	.word	0x00004a60
        /*02a8*/ 	.word	0x000000ff
        /*02ac*/ 	.word	0x0000e010
        /*02b0*/ 	.short	0x0108
        /*02b2*/ 	.byte	0x0d
	.zero		1


	//   ....[8]....
        /*02b4*/ 	.word	0x00005240
        /*02b8*/ 	.word	0x000000ff
        /*02bc*/ 	.word	0x00000000
        /*02c0*/ 	.short	0x010a
        /*02c2*/ 	.byte	0x46
	.zero		1


	//   ....[9]....
        /*02c4*/ 	.word	0x00005e70
        /*02c8*/ 	.word	0x000000ff
        /*02cc*/ 	.word	0x00000000
        /*02d0*/ 	.short	0x010a
        /*02d2*/ 	.byte	0x46
	.zero		1


	//   ....[10]....
        /*02d4*/ 	.word	0x00005f20
        /*02d8*/ 	.word	0x000000ff
        /*02dc*/ 	.word	0x0000e000
        /*02e0*/ 	.short	0x0108
        /*02e2*/ 	.byte	0x0d
	.zero		1


	//   ....[11]....
        /*02e4*/ 	.word	0x00005f60
        /*02e8*/ 	.word	0x000000ff
        /*02ec*/ 	.word	0x0000e008
        /*02f0*/ 	.short	0x0108
        /*02f2*/ 	.byte	0x0d
	.zero		1


	//   ....[12]....
        /*02f4*/ 	.word	0x00008760
        /*02f8*/ 	.word	0x000000ff
        /*02fc*/ 	.word	0x0000a000
        /*0300*/ 	.short	0x010a
        /*0302*/ 	.byte	0x0d
	.zero		1


	//   ....[13]....
        /*0304*/ 	.word	0x00008790
        /*0308*/ 	.word	0x000000ff
        /*030c*/ 	.word	0x0000e010
        /*0310*/ 	.short	0x010a
        /*0312*/ 	.byte	0x0d
	.zero		1


	//   ....[14]....
        /*0314*/ 	.word	0x000087c0
        /*0318*/ 	.word	0x000000ff
        /*031c*/ 	.word	0x00000000
        /*0320*/ 	.short	0x010a
        /*0322*/ 	.byte	0x46
	.zero		1


	//   ....[15]....
        /*0324*/ 	.word	0x000087f0
        /*0328*/ 	.word	0x000000ff
        /*032c*/ 	.word	0x00000000
        /*0330*/ 	.short	0x010a
        /*0332*/ 	.byte	0x46
	.zero		1


	//----- nvinfo : EIATTR_NUM_MBARRIERS
	.align		4
.L_79:
        /*0334*/ 	.byte	0x03, 0x38
        /*0336*/ 	.short	0xffff


	//----- nvinfo : EIATTR_EXIT_INSTR_OFFSETS
	.align		4
        /*0338*/ 	.byte	0x04, 0x1c
        /*033a*/ 	.short	(.L_81 - .L_80)


	//   ....[0]....
.L_80:
        /*033c*/ 	.word	0x00008750


	//----- nvinfo : EIATTR_REQNTID
	.align		4
.L_81:
        /*0340*/ 	.byte	0x04, 0x10
        /*0342*/ 	.short	(.L_83 - .L_82)
.L_82:
        /*0344*/ 	.word	0x00000100
        /*0348*/ 	.word	0x00000001
        /*034c*/ 	.word	0x00000001


	//----- nvinfo : EIATTR_CRS_STACK_SIZE
	.align		4
.L_83:
        /*0350*/ 	.byte	0x04, 0x1e
        /*0352*/ 	.short	(.L_85 - .L_84)
.L_84:
        /*0354*/ 	.word	0x00000000


	//----- nvinfo : EIATTR_CBANK_PARAM_SIZE
	.align		4
.L_85:
        /*0358*/ 	.byte	0x03, 0x19
        /*035a*/ 	.short	0x0088


	//----- nvinfo : EIATTR_PARAM_CBANK
	.align		4
        /*035c*/ 	.byte	0x04, 0x0a
        /*035e*/ 	.short	(.L_87 - .L_86)
	.align		4
.L_86:
        /*0360*/ 	.word	index@(.nv.constant0.attn_fwd)
        /*0364*/ 	.short	0x0380
        /*0366*/ 	.short	0x0088


	//----- nvinfo : EIATTR_SW_WAR
	.align		4
.L_87:
        /*0368*/ 	.byte	0x04, 0x36
        /*036a*/ 	.short	(.L_89 - .L_88)
.L_88:
        /*036c*/ 	.word	0x00000008
.L_89:


//--------------------- .nv.compat                --------------------------
	.section	.nv.compat,"",@"SHT_CUDA_COMPAT_INFO"
	.align	4
        /*0000*/ 	.byte	0x02, 0x02, 0x02, 0x00, 0x02, 0x05, 0x05, 0x00, 0x02, 0x03, 0x00, 0x00, 0x02, 0x06, 0x01, 0x00


//--------------------- .nv.callgraph             --------------------------
	.section	.nv.callgraph,"",@"SHT_CUDA_CALLGRAPH"
	.align	4
	.sectionentsize	8
	.align		4
        /*0000*/ 	.word	0x00000000
	.align		4
        /*0004*/ 	.word	0xffffffff
	.align		4
        /*0008*/ 	.word	0x00000000
	.align		4
        /*000c*/ 	.word	0xfffffffe
	.align		4
        /*0010*/ 	.word	0x00000000
	.align		4
        /*0014*/ 	.word	0xfffffffd
	.align		4
        /*0018*/ 	.word	0x00000000
	.align		4
        /*001c*/ 	.word	0xfffffffc


//--------------------- .nv.constant4             --------------------------
	.section	.nv.constant4,"a",@progbits
	.align	8
	.align		8
.nv.constant4:
        /*0000*/ 	.dword	_$_str


//--------------------- .text.attn_fwd            --------------------------
	.section	.text.attn_fwd,"ax",@progbits
	.align	128
        .global         attn_fwd
        .type           attn_fwd,@function
        .size           attn_fwd,(.L_x_31 - attn_fwd)
        .other          attn_fwd,@"STO_CUDA_ENTRY STV_DEFAULT"
attn_fwd:
.text.attn_fwd:
[----:B------:R-:W0:Y:S01]  /*0000*/  LDC R1, c[0x0][0x37c] ;  /* 0x0000df00ff017b82 */ /* 0x000e220000000800 */
[----:B------:R-:W1:Y:S02]  /*0010*/  S2R R71, SR_TID.X ;  /* 0x0000000000477919 */ /* 0x000e640000002100 */
[----:B-1----:R-:W-:-:S13]  /*0020*/  ISETP.GE.U32.AND P5, PT, R71, 0x20, PT ;  /* 0x000000204700780c */ /* 0x002fda0003fa6070 */
[----:B------:R-:W-:Y:S05]  /*0030*/  @P5 BRA `(.L_x_0) ;  /* 0x0000000000b85947 */ /* 0x000fea0003800000 */
[----:B------:R-:W1:Y:S01]  /*0040*/  S2UR UR6, SR_CgaCtaId ;  /* 0x00000000000679c3 */ /* 0x000e620000008800 */
[----:B------:R-:W-:Y:S01]  /*0050*/  NOP ;  /* 0x0000000000007918 */ /* 0x000fe20000000000 */
[----:B------:R-:W-:Y:S02]  /*0060*/  UMOV UR4, 0x40 ;  /* 0x0000004000047882 */ /* 0x000fe40000000000 */
[----:B-1----:R-:W-:-:S09]  /*0070*/  ULEA UR4, UR6, UR4, 0x18 ;  /* 0x0000000406047291 */ /* 0x002fd2000f8ec0ff */
[----:B------:R-:W1:Y:S01]  /*0080*/  LDS.U8 R0, [UR4] ;  /* 0x00000004ff007984 */ /* 0x000e620008000000 */
[----:B------:R-:W-:Y:S02]  /*0090*/  UMOV UR4, 0x400 ;  /* 0x0000040000047882 */ /* 0x000fe40000000000 */
[----:B------:R-:W-:Y:S01]  /*00a0*/  ULEA UR4, UR6, UR4, 0x18 ;  /* 0x0000000406047291 */ /* 0x000fe2000f8ec0ff */
[----:B-1----:R-:W-:-:S13]  /*00b0*/  ISETP.NE.AND P0, PT, R0, RZ, PT ;  /* 0x000000ff0000720c */ /* 0x002fda0003f05270 */
[----:B------:R-:W-:Y:S05]  /*00c0*/  @P0 BRA `(.L_x_1) ;  /* 0x00000000007c0947 */ /* 0x000fea0003800000 */
[----:B------:R-:W-:-:S13]  /*00d0*/  ELECT P0, URZ, PT ;  /* 0x0000000000ff782f */ /* 0x000fda0003800000 */
[----:B------:R-:W-:Y:S05]  /*00e0*/  @!P0 BRA `(.L_x_2) ;  /* 0x0000000000848947 */ /* 0x000fea0003800000 */
[----:B------:R-:W-:Y:S01]  /*00f0*/  UMOV UR5, 0x8 ;  /* 0x0000000800057882 */ /* 0x000fe20000000000 */
[----:B------:R-:W-:Y:S02]  /*0100*/  IMAD.MOV.U32 R4, RZ, RZ, 0x1 ;  /* 0x00000001ff047424 */ /* 0x000fe400078e00ff */
[----:B------:R-:W-:Y:S02]  /*0110*/  IMAD.MOV.U32 R5, RZ, RZ, 0xff ;  /* 0x000000ffff057424 */ /* 0x000fe400078e00ff */
[----:B------:R-:W-:Y:S04]  /*0120*/  DEPBAR.LE SB1, 0x36 ;  /* 0x00009d800000791a */ /* 0x000fe80000000000 */
[----:B------:R-:W1:Y:S02]  /*0130*/  UTCATOMSWS.FIND_AND_SET.ALIGN UP0, UR5, UR5 ;  /* 0x00000005000575e3 */ /* 0x000e640008000800 */
[----:B-1----:R-:W-:-:S04]  /*0140*/  PLOP3.LUT P0, PT, PT, PT, UP0, 0x80, 0x8 ;  /* 0x000000000008781c */ /* 0x002fc80003f0f008 */
[----:B------:R-:W-:-:S04]  /*0150*/  SEL R0, RZ, 0xffffffff, !P0 ;  /* 0xffffffffff007807 */ /* 0x000fc80004000000 */
[----:B------:R-:W-:Y:S01]  /*0160*/  ISETP.NE.AND P0, PT, R0, RZ, PT ;  /* 0x000000ff0000720c */ /* 0x000fe20003f05270 */
[----:B------:R-:W-:-:S12]  /*0170*/  IMAD.U32 R0, RZ, RZ, UR5 ;  /* 0x00000005ff007e24 */ /* 0x000fd8000f8e00ff */
[----:B------:R-:W-:Y:S05]  /*0180*/  @P0 BRA `(.L_x_3) ;  /* 0x0000000000240947 */ /* 0x000fea0003800000 */
.L_x_4:
[----:B------:R-:W-:Y:S05]  /*0190*/  NANOSLEEP 0x64 ;  /* 0x000000640000795d */ /* 0x000fea0003800000 */
[----:B------:R-:W-:-:S05]  /*01a0*/  UMOV UR5, 0x8 ;  /* 0x0000000800057882 */ /* 0x000fca0000000000 */
[----:B------:R-:W-:Y:S04]  /*01b0*/  DEPBAR.LE SB1, 0x36 ;  /* 0x00009d800000791a */ /* 0x000fe80000000000 */
[----:B------:R-:W1:Y:S02]  /*01c0*/  UTCATOMSWS.FIND_AND_SET.ALIGN UP0, UR5, UR5 ;  /* 0x00000005000575e3 */ /* 0x000e640008000800 */
[----:B-1----:R-:W-:-:S04]  /*01d0*/  PLOP3.LUT P0, PT, PT, PT, UP0, 0x80, 0x8 ;  /* 0x000000000008781c */ /* 0x002fc80003f0f008 */
[----:B------:R-:W-:-:S04]  /*01e0*/  SEL R0, RZ, 0xffffffff, !P0 ;  /* 0xffffffffff007807 */ /* 0x000fc80004000000 */
[----:B------:R-:W-:Y:S01]  /*01f0*/  ISETP.NE.AND P0, PT, R0, RZ, PT ;  /* 0x000000ff0000720c */ /* 0x000fe20003f05270 */
[----:B------:R-:W-:-:S12]  /*0200*/  IMAD.U32 R0, RZ, RZ, UR5 ;  /* 0x00000005ff007e24 */ /* 0x000fd8000f8e00ff */
[----:B------:R-:W-:Y:S05]  /*0210*/  @!P0 BRA `(.L_x_4) ;  /* 0xfffffffc00dc8947 */ /* 0x000fea000383ffff */
.L_x_3:
[C---:B------:R-:W-:Y:S01]  /*0220*/  VIADD R3, R0.reuse, 0x10 ;  /* 0x0000001000037836 */ /* 0x040fe20000000000 */
[----:B------:R-:W-:Y:S01]  /*0230*/  UMOV UR5, 0x50 ;  /* 0x0000005000057882 */ /* 0x000fe20000000000 */
[----:B------:R-:W-:Y:S01]  /*0240*/  SHF.L.U32 R2, R5, R0, RZ ;  /* 0x0000000005027219 */ /* 0x000fe200000006ff */
[----:B------:R-:W-:Y:S01]  /*0250*/  ULEA UR5, UR6, UR5, 0x18 ;  /* 0x0000000506057291 */ /* 0x000fe2000f8ec0ff */
[----:B------:R-:W-:Y:S02]  /*0260*/  SHF.L.U32 R0, R0, 0x5, RZ ;  /* 0x0000000500007819 */ /* 0x000fe400000006ff */
[----:B------:R-:W-:-:S04]  /*0270*/  SHF.L.U32 R3, R4, R3, RZ ;  /* 0x0000000304037219 */ /* 0x000fc800000006ff */
[----:B------:R-:W-:-:S05]  /*0280*/  LOP3.LUT R2, R3, R2, RZ, 0xfc, !PT ;  /* 0x0000000203027212 */ /* 0x000fca00078efcff */
[----:B------:R1:W-:Y:S04]  /*0290*/  ATOMS.OR RZ, [UR5], R2 ;  /* 0x00000002ffff798c */ /* 0x0003e8000b000005 */
[----:B------:R1:W-:Y:S01]  /*02a0*/  STS [UR4], R0 ;  /* 0x00000000ff007988 */ /* 0x0003e20008000804 */
[----:B------:R-:W-:Y:S05]  /*02b0*/  BRA `(.L_x_2) ;  /* 0x0000000000107947 */ /* 0x000fea0003800000 */
.L_x_1:
[----:B------:R-:W-:Y:S01]  /*02c0*/  IMAD.MOV.U32 R0, RZ, RZ, -0x1 ;  /* 0xffffffffff007424 */ /* 0x000fe200078e00ff */
[----:B------:R-:W-:-:S04]  /*02d0*/  MOV R2, 0x300 ;  /* 0x0000030000027802 */ /* 0x000fc80000000f00 */
[----:B------:R1:W-:Y:S03]  /*02e0*/  STS [UR4], R0 ;  /* 0x00000000ff007988 */ /* 0x0003e60008000804 */
[----:B01----:R-:W-:Y:S05]  /*02f0*/  CALL.REL.NOINC `($__internal_1_$__cuda_sm10x_tcgen05_guardrail_trap_phase_invalid_during_alloc) ;  /* 0x0000008400547944 */ /* 0x003fea0003c00000 */
.L_x_2:
[----:B------:R-:W-:Y:S05]  /*0300*/  WARPSYNC.ALL ;  /* 0x0000000000007948 */ /* 0x000fea0003800000 */
[----:B------:R-:W-:Y:S01]  /*0310*/  NOP ;  /* 0x0000000000007918 */ /* 0x000fe20000000000 */
.L_x_0:
[----:B------:R-:W2:Y:S01]  /*0320*/  S2R R146, SR_CTAID.X ;  /* 0x0000000000927919 */ /* 0x000ea20000002500 */
[----:B------:R-:W3:Y:S01]  /*0330*/  S2UR UR12, SR_CTAID.Y ;  /* 0x00000000000c79c3 */ /* 0x000ee20000002600 */
[----:B------:R-:W3:Y:S01]  /*0340*/  LDCU.64 UR4, c[0x0][0x3b0] ;  /* 0x00007600ff0477ac */ /* 0x000ee20008000a00 */
[----:B-1----:R-:W-:Y:S01]  /*0350*/  SHF.R.U32.HI R0, RZ, 0x7, R71 ;  /* 0x00000007ff007819 */ /* 0x002fe20000011647 */
[----:B------:R-:W-:-:S03]  /*0360*/  UMOV UR13, 0x400 ;  /* 0x00000400000d7882 */ /* 0x000fc60000000000 */
[----:B------:R-:W-:Y:S01]  /*0370*/  SGXT.U32 R0, R0, 0x1 ;  /* 0x000000010000781a */ /* 0x000fe20000000000 */
[----:B------:R-:W1:Y:S01]  /*0380*/  LDCU.64 UR32, c[0x0][0x358] ;  /* 0x00006b00ff2077ac */ /* 0x000e620008000a00 */
[----:B------:R-:W4:Y:S08]  /*0390*/  LDC.64 R22, c[0x0][0x380] ;  /* 0x0000e000ff167b82 */ /* 0x000f300000000a00 */
[----:B------:R-:W0:Y:S08]  /*03a0*/  LDC R25, c[0x0][0x3b8] ;  /* 0x0000ee00ff197b82 */ /* 0x000e300000000800 */
[----:B------:R-:W0:Y:S01]  /*03b0*/  S2UR UR6, SR_CgaCtaId ;  /* 0x00000000000679c3 */ /* 0x000e220000008800 */
[----:B---3--:R-:W-:-:S04]  /*03c0*/  UIMAD UR4, UR12, UR4, URZ ;  /* 0x000000040c0472a4 */ /* 0x008fc8000f8e02ff */
[----:B------:R-:W-:Y:S01]  /*03d0*/  USHF.L.U32 UR7, UR4, 0x1, URZ ;  /* 0x0000000104077899 */ /* 0x000fe200080006ff */
[----:B--2---:R-:W-:Y:S02]  /*03e0*/  IMAD.SHL.U32 R146, R146, 0x80, RZ ;  /* 0x0000008092927824 */ /* 0x004fe400078e00ff */
[----:B------:R-:W2:Y:S03]  /*03f0*/  LDC.64 R144, c[0x0][0x3c0] ;  /* 0x0000f000ff907b82 */ /* 0x000ea60000000a00 */
[----:B------:R-:W-:Y:S01]  /*0400*/  LOP3.LUT R2, R146, 0x7f, R71, 0xf8, !PT ;  /* 0x0000007f92027812 */ /* 0x000fe200078ef847 */
[----:B0-----:R-:W-:-:S04]  /*0410*/  IMAD R10, R0, R25, RZ ;  /* 0x00000019000a7224 */ /* 0x001fc800078e02ff */
[----:B------:R-:W0:Y:S01]  /*0420*/  LDC.64 R82, c[0x0][0x388] ;  /* 0x0000e200ff527b82 */ /* 0x000e220000000a00 */
[----:B------:R-:W-:Y:S01]  /*0430*/  IMAD R3, R2, UR5, RZ ;  /* 0x0000000502037c24 */ /* 0x000fe2000f8e02ff */
[----:B------:R-:W-:-:S03]  /*0440*/  UIMAD.WIDE UR4, UR4, 0x2, URZ ;  /* 0x00000002040478a5 */ /* 0x000fc6000f8e02ff */
[C---:B------:R-:W-:Y:S02]  /*0450*/  IMAD.SHL.U32 R5, R3.reuse, 0x2, RZ ;  /* 0x0000000203057824 */ /* 0x040fe400078e00ff */
[----:B------:R-:W-:Y:S01]  /*0460*/  IMAD.HI R4, R3, 0x2, RZ ;  /* 0x0000000203047827 */ /* 0x000fe200078e02ff */
[----:B------:R-:W-:Y:S01]  /*0470*/  ULEA UR13, UR6, UR13, 0x18 ;  /* 0x0000000d060d7291 */ /* 0x000fe2000f8ec0ff */
[----:B------:R-:W-:Y:S01]  /*0480*/  BAR.SYNC.DEFER_BLOCKING 0x0 ;  /* 0x0000000000007b1d */ /* 0x000fe20000010000 */
[----:B----4-:R-:W-:-:S04]  /*0490*/  IADD3 R22, P0, P1, R5, UR7, R22 ;  /* 0x0000000705167c10 */ /* 0x010fc8000f91e016 */
[----:B------:R-:W-:Y:S01]  /*04a0*/  IADD3.X R23, PT, PT, R4, UR5, R23, P0, P1 ;  /* 0x0000000504177c10 */ /* 0x000fe200087e2417 */
[C---:B------:R-:W-:Y:S01]  /*04b0*/  IMAD R4, R25.reuse, 0x2, R10 ;  /* 0x0000000219047824 */ /* 0x040fe200078e020a */
[CC--:B------:R-:W-:Y:S01]  /*04c0*/  LEA R6, P0, R10.reuse, R22.reuse, 0x1 ;  /* 0x000000160a067211 */ /* 0x0c0fe200078008ff */
[----:B------:R-:W3:Y:S02]  /*04d0*/  LDCU UR4, c[0x0][0x3c8] ;  /* 0x00007900ff0477ac */ /* 0x000ee40008000800 */
[C---:B------:R-:W-:Y:S01]  /*04e0*/  IMAD R14, R25.reuse, 0x2, R4 ;  /* 0x00000002190e7824 */ /* 0x040fe200078e0204 */
[----:B------:R-:W-:Y:S02]  /*04f0*/  LEA.HI.X.SX32 R7, R10, R23, 0x1, P0 ;  /* 0x000000170a077211 */ /* 0x000fe400000f0eff */
[----:B------:R-:W-:Y:S02]  /*0500*/  LEA R8, P1, R4, R22, 0x1 ;  /* 0x0000001604087211 */ /* 0x000fe400078208ff */
[----:B------:R-:W-:-:S02]  /*0510*/  LEA R16, R25, R14, 0x1 ;  /* 0x0000000e19107211 */ /* 0x000fc400078e08ff */
[----:B------:R-:W-:Y:S02]  /*0520*/  LEA R10, P0, R14, R22, 0x1 ;  /* 0x000000160e0a7211 */ /* 0x000fe400078008ff */
[----:B------:R-:W-:Y:S01]  /*0530*/  LEA.HI.X.SX32 R9, R4, R23, 0x1, P1 ;  /* 0x0000001704097211 */ /* 0x000fe200008f0eff */
[----:B------:R-:W4:Y:S01]  /*0540*/  LDS R56, [UR13] ;  /* 0x0000000dff387984 */ /* 0x000f220008000800 */
[----:B------:R-:W-:Y:S01]  /*0550*/  BAR.SYNC.DEFER_BLOCKING 0x0 ;  /* 0x0000000000007b1d */ /* 0x000fe20000010000 */
[----:B------:R-:W-:-:S04]  /*0560*/  IMAD R18, R25, 0x2, R16 ;  /* 0x0000000219127824 */ /* 0x000fc800078e0210 */
[----:B------:R-:W-:Y:S01]  /*0570*/  IMAD R20, R25, 0x2, R18 ;  /* 0x0000000219147824 */ /* 0x000fe200078e0212 */
[----:B------:R-:W-:-:S03]  /*0580*/  LEA.HI.X.SX32 R11, R14, R23, 0x1, P0 ;  /* 0x000000170e0b7211 */ /* 0x000fc600000f0eff */
[C---:B------:R-:W-:Y:S01]  /*0590*/  IMAD R24, R25.reuse, 0x2, R20 ;  /* 0x0000000219187824 */ /* 0x040fe200078e0214 */
[-C--:B------:R-:W-:Y:S02]  /*05a0*/  LEA R12, P1, R16, R22.reuse, 0x1 ;  /* 0x00000016100c7211 */ /* 0x080fe400078208ff */
[-C--:B------:R-:W-:Y:S01]  /*05b0*/  LEA R14, P0, R18, R22.reuse, 0x1 ;  /* 0x00000016120e7211 */ /* 0x080fe200078008ff */
[C---:B------:R-:W-:Y:S01]  /*05c0*/  IMAD R26, R25.reuse, 0x2, R24 ;  /* 0x00000002191a7824 */ /* 0x040fe200078e0218 */
[-C--:B------:R-:W-:Y:S02]  /*05d0*/  LEA.HI.X.SX32 R13, R16, R23.reuse, 0x1, P1 ;  /* 0x00000017100d7211 */ /* 0x080fe400008f0eff */
[----:B------:R-:W-:Y:S01]  /*05e0*/  LEA.HI.X.SX32 R15, R18, R23, 0x1, P0 ;  /* 0x00000017120f7211 */ /* 0x000fe200000f0eff */
[----:B------:R-:W-:Y:S01]  /*05f0*/  IMAD R28, R25, 0x2, R26 ;  /* 0x00000002191c7824 */ /* 0x000fe200078e021a */
[----:B------:R-:W-:-:S04]  /*0600*/  LEA R16, P0, R20, R22, 0x1 ;  /* 0x0000001614107211 */ /* 0x000fc800078008ff */
[-C--:B------:R-:W-:Y:S01]  /*0610*/  LEA.HI.X.SX32 R17, R20, R23.reuse, 0x1, P0 ;  /* 0x0000001714117211 */ /* 0x080fe200000f0eff */
[----:B-1----:R-:W5:Y:S01]  /*0620*/  LDG.E.U16 R3, desc[UR32][R6.64] ;  /* 0x0000002006037981 */ /* 0x002f62000c1e1500 */
[-C--:B------:R-:W-:Y:S02]  /*0630*/  LEA R18, P0, R24, R22.reuse, 0x1 ;  /* 0x0000001618127211 */ /* 0x080fe400078008ff */
[----:B------:R-:W-:Y:S01]  /*0640*/  LEA R20, P1, R26, R22, 0x1 ;  /* 0x000000161a147211 */ /* 0x000fe200078208ff */
[----:B------:R-:W5:Y:S01]  /*0650*/  LDG.E.U16 R4, desc[UR32][R8.64] ;  /* 0x0000002008047981 */ /* 0x000f62000c1e1500 */
[----:B------:R-:W-:-:S03]  /*0660*/  LEA.HI.X.SX32 R19, R24, R23, 0x1, P0 ;  /* 0x0000001718137211 */ /* 0x000fc600000f0eff */
[----:B------:R-:W5:Y:S04]  /*0670*/  LDG.E.U16 R5, desc[UR32][R10.64] ;  /* 0x000000200a057981 */ /* 0x000f68000c1e1500 */
[----:B------:R1:W5:Y:S01]  /*0680*/  LDG.E.U16 R6, desc[UR32][R12.64] ;  /* 0x000000200c067981 */ /* 0x000362000c1e1500 */
[----:B------:R-:W-:Y:S02]  /*0690*/  LEA.HI.X.SX32 R21, R26, R23, 0x1, P1 ;  /* 0x000000171a157211 */ /* 0x000fe400008f0eff */
[----:B------:R-:W-:Y:S01]  /*06a0*/  LEA R26, P0, R28, R22, 0x1 ;  /* 0x000000161c1a7211 */ /* 0x000fe200078008ff */
[----:B------:R0:W5:Y:S04]  /*06b0*/  LDG.E.U16 R7, desc[UR32][R14.64] ;  /* 0x000000200e077981 */ /* 0x000168000c1e1500 */
[----:B------:R2:W5:Y:S01]  /*06c0*/  LDG.E.U16 R8, desc[UR32][R16.64] ;  /* 0x0000002010087981 */ /* 0x000562000c1e1500 */
[----:B-1----:R-:W-:-:S02]  /*06d0*/  LEA R12, R25, R28, 0x1 ;  /* 0x0000001c190c7211 */ /* 0x002fc400078e08ff */
[-C--:B------:R-:W-:Y:S01]  /*06e0*/  LEA.HI.X.SX32 R27, R28, R23.reuse, 0x1, P0 ;  /* 0x000000171c1b7211 */ /* 0x080fe200000f0eff */
[----:B------:R1:W5:Y:S01]  /*06f0*/  LDG.E.U16 R9, desc[UR32][R18.64] ;  /* 0x0000002012097981 */ /* 0x000362000c1e1500 */
[CC--:B------:R-:W-:Y:S01]  /*0700*/  LEA R28, P0, R12.reuse, R22.reuse, 0x1 ;  /* 0x000000160c1c7211 */ /* 0x0c0fe200078008ff */
[C---:B0-----:R-:W-:Y:S02]  /*0710*/  IMAD R14, R25.reuse, 0x2, R12 ;  /* 0x00000002190e7824 */ /* 0x041fe400078e020c */
[----:B------:R0:W5:Y:S01]  /*0720*/  LDG.E.U16 R10, desc[UR32][R20.64] ;  /* 0x00000020140a7981 */ /* 0x000162000c1e1500 */
[-C--:B------:R-:W-:Y:S01]  /*0730*/  LEA.HI.X.SX32 R29, R12, R23.reuse, 0x1, P0 ;  /* 0x000000170c1d7211 */ /* 0x080fe200000f0eff */
[C---:B------:R-:W-:Y:S01]  /*0740*/  IMAD R24, R25.reuse, 0x2, R14 ;  /* 0x0000000219187824 */ /* 0x040fe200078e020e */
[-C--:B--2---:R-:W-:Y:S01]  /*0750*/  LEA R16, P0, R14, R22.reuse, 0x1 ;  /* 0x000000160e107211 */ /* 0x084fe200078008ff */
[----:B------:R2:W5:Y:S02]  /*0760*/  LDG.E.U16 R11, desc[UR32][R26.64] ;  /* 0x000000201a0b7981 */ /* 0x000564000c1e1500 */
[----:B------:R-:W-:Y:S01]  /*0770*/  IMAD R32, R25, 0x2, R24 ;  /* 0x0000000219207824 */ /* 0x000fe200078e0218 */
[----:B------:R-:W-:Y:S01]  /*0780*/  LEA R30, P1, R24, R22, 0x1 ;  /* 0x00000016181e7211 */ /* 0x000fe200078208ff */
[----:B------:R0:W5:Y:S01]  /*0790*/  LDG.E.U16 R12, desc[UR32][R28.64] ;  /* 0x000000201c0c7981 */ /* 0x000162000c1e1500 */
[----:B------:R-:W-:-:S02]  /*07a0*/  LEA.HI.X.SX32 R17, R14, R23, 0x1, P0 ;  /* 0x000000170e117211 */ /* 0x000fc400000f0eff */
[-C--:B------:R-:W-:Y:S01]  /*07b0*/  LEA.HI.X.SX32 R31, R24, R23.reuse, 0x1, P1 ;  /* 0x00000017181f7211 */ /* 0x080fe200008f0eff */
[C---:B------:R-:W-:Y:S01]  /*07c0*/  IMAD R24, R25.reuse, 0x2, R32 ;  /* 0x0000000219187824 */ /* 0x040fe200078e0220 */
[CC--:B-1----:R-:W-:Y:S01]  /*07d0*/  LEA R18, P0, R32.reuse, R22.reuse, 0x1 ;  /* 0x0000001620127211 */ /* 0x0c2fe200078008ff */
[----:B------:R-:W5:Y:S03]  /*07e0*/  LDG.E.U16 R13, desc[UR32][R16.64] ;  /* 0x00000020100d7981 */ /* 0x000f66000c1e1500 */
[-C--:B------:R-:W-:Y:S01]  /*07f0*/  LEA.HI.X.SX32 R19, R32, R23.reuse, 0x1, P0 ;  /* 0x0000001720137211 */ /* 0x080fe200000f0eff */
[C---:B------:R-:W-:Y:S01]  /*0800*/  IMAD R32, R25.reuse, 0x2, R24 ;  /* 0x0000000219207824 */ /* 0x040fe200078e0218 */
[C---:B0-----:R-:W-:Y:S01]  /*0810*/  LEA R20, P0, R24.reuse, R22, 0x1 ;  /* 0x0000001618147211 */ /* 0x041fe200078008ff */
[----:B------:R0:W5:Y:S03]  /*0820*/  LDG.E.U16 R14, desc[UR32][R30.64] ;  /* 0x000000201e0e7981 */ /* 0x000166000c1e1500 */
[----:B------:R-:W-:Y:S01]  /*0830*/  LEA.HI.X.SX32 R21, R24, R23, 0x1, P0 ;  /* 0x0000001718157211 */ /* 0x000fe200000f0eff */
[----:B------:R-:W5:Y:S01]  /*0840*/  LDG.E.U16 R15, desc[UR32][R18.64] ;  /* 0x00000020120f7981 */ /* 0x000f62000c1e1500 */
[----:B------:R-:W-:-:S02]  /*0850*/  LEA R24, R25, R32, 0x1 ;  /* 0x0000002019187211 */ /* 0x000fc400078e08ff */
[-C--:B--2---:R-:W-:Y:S01]  /*0860*/  LEA R26, P0, R32, R22.reuse, 0x1 ;  /* 0x00000016201a7211 */ /* 0x084fe200078008ff */
[----:B------:R-:W5:Y:S01]  /*0870*/  LDG.E.U16 R16, desc[UR32][R20.64] ;  /* 0x0000002014107981 */ /* 0x000f62000c1e1500 */
[-C--:B------:R-:W-:Y:S01]  /*0880*/  LEA R28, P1, R24, R22.reuse, 0x1 ;  /* 0x00000016181c7211 */ /* 0x080fe200078208ff */
[C---:B------:R-:W-:Y:S01]  /*0890*/  IMAD R34, R25.reuse, 0x2, R24 ;  /* 0x0000000219227824 */ /* 0x040fe200078e0218 */
[-C--:B------:R-:W-:Y:S02]  /*08a0*/  LEA.HI.X.SX32 R27, R32, R23.reuse, 0x1, P0 ;  /* 0x00000017201b7211 */ /* 0x080fe400000f0eff */
[-C--:B------:R-:W-:Y:S01]  /*08b0*/  LEA.HI.X.SX32 R29, R24, R23.reuse, 0x1, P1 ;  /* 0x00000017181d7211 */ /* 0x080fe200008f0eff */
[C---:B------:R-:W-:Y:S01]  /*08c0*/  IMAD R24, R25.reuse, 0x2, R34 ;  /* 0x0000000219187824 */ /* 0x040fe200078e0222 */
[CC--:B------:R-:W-:Y:S01]  /*08d0*/  LEA R32, P0, R34.reuse, R22.reuse, 0x1 ;  /* 0x0000001622207211 */ /* 0x0c0fe200078008ff */
[----:B------:R1:W5:Y:S03]  /*08e0*/  LDG.E.U16 R17, desc[UR32][R26.64] ;  /* 0x000000201a117981 */ /* 0x000366000c1e1500 */
[-C--:B------:R-:W-:Y:S01]  /*08f0*/  LEA.HI.X.SX32 R33, R34, R23.reuse, 0x1, P0 ;  /* 0x0000001722217211 */ /* 0x080fe200000f0eff */
[C---:B------:R-:W-:Y:S01]  /*0900*/  IMAD R38, R25.reuse, 0x2, R24 ;  /* 0x0000000219267824 */ /* 0x040fe200078e0218 */
[CC--:B0-----:R-:W-:Y:S01]  /*0910*/  LEA R30, P0, R24.reuse, R22.reuse, 0x1 ;  /* 0x00000016181e7211 */ /* 0x0c1fe200078008ff */
[----:B------:R0:W5:Y:S03]  /*0920*/  LDG.E.U16 R18, desc[UR32][R28.64] ;  /* 0x000000201c127981 */ /* 0x000166000c1e1500 */
[----:B------:R-:W-:Y:S01]  /*0930*/  LEA.HI.X.SX32 R31, R24, R23, 0x1, P0 ;  /* 0x00000017181f7211 */ /* 0x000fe200000f0eff */
[C---:B------:R-:W-:Y:S01]  /*0940*/  IMAD R24, R25.reuse, 0x2, R38 ;  /* 0x0000000219187824 */ /* 0x040fe200078e0226 */
[----:B------:R-:W5:Y:S03]  /*0950*/  LDG.E.U16 R19, desc[UR32][R32.64] ;  /* 0x0000002020137981 */ /* 0x000f66000c1e1500 */
[C---:B------:R-:W-:Y:S01]  /*0960*/  IMAD R40, R25.reuse, 0x2, R24 ;  /* 0x0000000219287824 */ /* 0x040fe200078e0218 */
[----:B------:R-:W-:Y:S01]  /*0970*/  LEA R34, P0, R38, R22, 0x1 ;  /* 0x0000001626227211 */ /* 0x000fe200078008ff */
[----:B------:R2:W5:Y:S03]  /*0980*/  LDG.E.U16 R20, desc[UR32][R30.64] ;  /* 0x000000201e147981 */ /* 0x000566000c1e1500 */
[----:B-1----:R-:W-:-:S05]  /*0990*/  LEA R26, R25, R40, 0x1 ;  /* 0x00000028191a7211 */ /* 0x002fca00078e08ff */
[C---:B0-----:R-:W-:Y:S01]  /*09a0*/  IMAD R28, R25.reuse, 0x2, R26 ;  /* 0x00000002191c7824 */ /* 0x041fe200078e021a */
[-C--:B------:R-:W-:Y:S02]  /*09b0*/  LEA R36, P1, R24, R22.reuse, 0x1 ;  /* 0x0000001618247211 */ /* 0x080fe400078208ff */
[-C--:B------:R-:W-:Y:S01]  /*09c0*/  LEA.HI.X.SX32 R35, R38, R23.reuse, 0x1, P0 ;  /* 0x0000001726237211 */ /* 0x080fe200000f0eff */
[C---:B------:R-:W-:Y:S01]  /*09d0*/  IMAD R44, R25.reuse, 0x2, R28 ;  /* 0x00000002192c7824 */ /* 0x040fe200078e021c */
[-C--:B------:R-:W-:Y:S02]  /*09e0*/  LEA R38, P0, R40, R22.reuse, 0x1 ;  /* 0x0000001628267211 */ /* 0x080fe400078008ff */
[-C--:B------:R-:W-:Y:S01]  /*09f0*/  LEA.HI.X.SX32 R37, R24, R23.reuse, 0x1, P1 ;  /* 0x0000001718257211 */ /* 0x080fe200008f0eff */
[----:B--2---:R-:W-:Y:S01]  /*0a00*/  IMAD R30, R25, 0x2, R44 ;  /* 0x00000002191e7824 */ /* 0x004fe200078e022c */
[----:B------:R-:W-:Y:S01]  /*0a10*/  LEA R42, P1, R44, R22, 0x1 ;  /* 0x000000162c2a7211 */ /* 0x000fe200078208ff */
[----:B------:R0:W5:Y:S01]  /*0a20*/  LDG.E.U16 R21, desc[UR32][R34.64] ;  /* 0x0000002022157981 */ /* 0x000162000c1e1500 */
[----:B------:R-:W-:-:S02]  /*0a30*/  LEA.HI.X.SX32 R39, R40, R23, 0x1, P0 ;  /* 0x0000001728277211 */ /* 0x000fc400000f0eff */
[-C--:B------:R-:W-:Y:S01]  /*0a40*/  LEA R32, P0, R26, R22.reuse, 0x1 ;  /* 0x000000161a207211 */ /* 0x080fe200078008ff */
[----:B------:R1:W5:Y:S01]  /*0a50*/  LDG.E.U16 R24, desc[UR32][R36.64] ;  /* 0x0000002024187981 */ /* 0x000362000c1e1500 */
[-C--:B------:R-:W-:Y:S01]  /*0a60*/  LEA.HI.X.SX32 R43, R44, R23.reuse, 0x1, P1 ;  /* 0x000000172c2b7211 */ /* 0x080fe200008f0eff */
[C---:B------:R-:W-:Y:S01]  /*0a70*/  IMAD R44, R25.reuse, 0x2, R30 ;  /* 0x00000002192c7824 */ /* 0x040fe200078e021e */
[-C--:B------:R-:W-:Y:S02]  /*0a80*/  LEA.HI.X.SX32 R33, R26, R23.reuse, 0x1, P0 ;  /* 0x000000171a217211 */ /* 0x080fe400000f0eff */
[C---:B------:R-:W-:Y:S01]  /*0a90*/  LEA R40, P0, R28.reuse, R22, 0x1 ;  /* 0x000000161c287211 */ /* 0x040fe200078008ff */
[----:B------:R-:W-:Y:S01]  /*0aa0*/  IMAD R46, R25, 0x2, R44 ;  /* 0x00000002192e7824 */ /* 0x000fe200078e022c */
[----:B------:R-:W5:Y:S02]  /*0ab0*/  LDG.E.U16 R26, desc[UR32][R38.64] ;  /* 0x00000020261a7981 */ /* 0x000f64000c1e1500 */
[----:B------:R-:W-:-:S02]  /*0ac0*/  LEA.HI.X.SX32 R41, R28, R23, 0x1, P0 ;  /* 0x000000171c297211 */ /* 0x000fc400000f0eff */
[C---:B0-----:R-:W-:Y:S01]  /*0ad0*/  LEA R34, P0, R30.reuse, R22, 0x1 ;  /* 0x000000161e227211 */ /* 0x041fe200078008ff */
[----:B------:R0:W5:Y:S01]  /*0ae0*/  LDG.E.U16 R29, desc[UR32][R42.64] ;  /* 0x000000202a1d7981 */ /* 0x000162000c1e1500 */
[C---:B------:R-:W-:Y:S02]  /*0af0*/  LEA R48, R25.reuse, R46, 0x1 ;  /* 0x0000002e19307211 */ /* 0x040fe400078e08ff */
[-C--:B------:R-:W-:Y:S01]  /*0b00*/  LEA.HI.X.SX32 R35, R30, R23.reuse, 0x1, P0 ;  /* 0x000000171e237211 */ /* 0x080fe200000f0eff */
[----:B------:R2:W5:Y:S01]  /*0b10*/  LDG.E.U16 R28, desc[UR32][R40.64] ;  /* 0x00000020281c7981 */ /* 0x000562000c1e1500 */
[CC--:B-1----:R-:W-:Y:S01]  /*0b20*/  LEA R36, P0, R44.reuse, R22.reuse, 0x1 ;  /* 0x000000162c247211 */ /* 0x0c2fe200078008ff */
[C---:B------:R-:W-:Y:S02]  /*0b30*/  IMAD R50, R25.reuse, 0x2, R48 ;  /* 0x0000000219327824 */ /* 0x040fe400078e0230 */
[----:B------:R1:W5:Y:S01]  /*0b40*/  LDG.E.U16 R30, desc[UR32][R34.64] ;  /* 0x00000020221e7981 */ /* 0x000362000c1e1500 */
[----:B------:R-:W-:Y:S01]  /*0b50*/  LEA.HI.X.SX32 R37, R44, R23, 0x1, P0 ;  /* 0x000000172c257211 */ /* 0x000fe200000f0eff */
[----:B0-----:R-:W-:Y:S01]  /*0b60*/  IMAD R42, R25, 0x2, R50 ;  /* 0x00000002192a7824 */ /* 0x001fe200078e0232 */
[-C--:B------:R-:W-:Y:S01]  /*0b70*/  LEA R38, P0, R46, R22.reuse, 0x1 ;  /* 0x000000162e267211 */ /* 0x080fe200078008ff */
[----:B------:R-:W5:Y:S01]  /*0b80*/  LDG.E.U16 R27, desc[UR32][R32.64] ;  /* 0x00000020201b7981 */ /* 0x000f62000c1e1500 */
[----:B------:R-:W-:-:S02]  /*0b90*/  LEA R44, P1, R48, R22, 0x1 ;  /* 0x00000016302c7211 */ /* 0x000fc400078208ff */
[-C--:B------:R-:W-:Y:S01]  /*0ba0*/  LEA.HI.X.SX32 R39, R46, R23.reuse, 0x1, P0 ;  /* 0x000000172e277211 */ /* 0x080fe200000f0eff */
[C---:B------:R-:W-:Y:S01]  /*0bb0*/  IMAD R46, R25.reuse, 0x2, R42 ;  /* 0x00000002192e7824 */ /* 0x040fe200078e022a */
[-C--:B------:R-:W-:Y:S01]  /*0bc0*/  LEA.HI.X.SX32 R45, R48, R23.reuse, 0x1, P1 ;  /* 0x00000017302d7211 */ /* 0x080fe200008f0eff */
[----:B------:R0:W5:Y:S01]  /*0bd0*/  LDG.E.U16 R31, desc[UR32][R36.64] ;  /* 0x00000020241f7981 */ /* 0x000162000c1e1500 */
[CC--:B--2---:R-:W-:Y:S01]  /*0be0*/  LEA R40, P0, R50.reuse, R22.reuse, 0x1 ;  /* 0x0000001632287211 */ /* 0x0c4fe200078008ff */
[C---:B------:R-:W-:Y:S02]  /*0bf0*/  IMAD R48, R25.reuse, 0x2, R46 ;  /* 0x0000000219307824 */ /* 0x040fe400078e022e */
[----:B------:R2:W5:Y:S01]  /*0c00*/  LDG.E.U16 R33, desc[UR32][R44.64] ;  /* 0x000000202c217981 */ /* 0x000562000c1e1500 */
[-C--:B------:R-:W-:Y:S01]  /*0c10*/  LEA.HI.X.SX32 R41, R50, R23.reuse, 0x1, P0 ;  /* 0x0000001732297211 */ /* 0x080fe200000f0eff */
[----:B------:R-:W-:Y:S01]  /*0c20*/  IMAD R50, R25, 0x2, R48 ;  /* 0x0000000219327824 */ /* 0x000fe200078e0230 */
[CC--:B-1----:R-:W-:Y:S01]  /*0c30*/  LEA R34, P0, R42.reuse, R22.reuse, 0x1 ;  /* 0x000000162a227211 */ /* 0x0c2fe200078008ff */
[----:B------:R1:W5:Y:S03]  /*0c40*/  LDG.E.U16 R32, desc[UR32][R38.64] ;  /* 0x0000002026207981 */ /* 0x000366000c1e1500 */
[----:B------:R-:W-:Y:S01]  /*0c50*/  LEA.HI.X.SX32 R35, R42, R23, 0x1, P0 ;  /* 0x000000172a237211 */ /* 0x000fe200000f0eff */
[----:B------:R3:W5:Y:S01]  /*0c60*/  LDG.E.U16 R47, desc[UR32][R40.64] ;  /* 0x00000020282f7981 */ /* 0x000762000c1e1500 */
[----:B0-----:R-:W-:-:S02]  /*0c70*/  LEA R36, P0, R46, R22, 0x1 ;  /* 0x000000162e247211 */ /* 0x001fc400078008ff */
[C---:B--2---:R-:W-:Y:S01]  /*0c80*/  LEA R44, R25.reuse, R50, 0x1 ;  /* 0x00000032192c7211 */ /* 0x044fe200078e08ff */
[----:B------:R0:W5:Y:S01]  /*0c90*/  LDG.E.U16 R49, desc[UR32][R34.64] ;  /* 0x0000002022317981 */ /* 0x000162000c1e1500 */
[-C--:B------:R-:W-:Y:S02]  /*0ca0*/  LEA R42, P1, R48, R22.reuse, 0x1 ;  /* 0x00000016302a7211 */ /* 0x080fe400078208ff */
[-C--:B------:R-:W-:Y:S01]  /*0cb0*/  LEA.HI.X.SX32 R37, R46, R23.reuse, 0x1, P0 ;  /* 0x000000172e257211 */ /* 0x080fe200000f0eff */
[C---:B------:R-:W-:Y:S01]  /*0cc0*/  IMAD R46, R25.reuse, 0x2, R44 ;  /* 0x00000002192e7824 */ /* 0x040fe200078e022c */
[-C--:B-1----:R-:W-:Y:S02]  /*0cd0*/  LEA R38, P0, R50, R22.reuse, 0x1 ;  /* 0x0000001632267211 */ /* 0x082fe400078008ff */
[-C--:B------:R-:W-:Y:S01]  /*0ce0*/  LEA.HI.X.SX32 R43, R48, R23.reuse, 0x1, P1 ;  /* 0x00000017302b7211 */ /* 0x080fe200008f0eff */
[C---:B------:R-:W-:Y:S01]  /*0cf0*/  IMAD R48, R25.reuse, 0x2, R46 ;  /* 0x0000000219307824 */ /* 0x040fe200078e022e */
[----:B------:R-:W-:Y:S01]  /*0d00*/  LEA.HI.X.SX32 R39, R50, R23, 0x1, P0 ;  /* 0x0000001732277211 */ /* 0x000fe200000f0eff */
[----:B------:R-:W5:Y:S01]  /*0d10*/  LDG.E.U16 R51, desc[UR32][R36.64] ;  /* 0x0000002024337981 */ /* 0x000f62000c1e1500 */
[----:B---3--:R-:W-:Y:S01]  /*0d20*/  LEA R40, P0, R44, R22, 0x1 ;  /* 0x000000162c287211 */ /* 0x008fe200078008ff */
[----:B------:R-:W-:-:S02]  /*0d30*/  IMAD R50, R25, 0x2, R48 ;  /* 0x0000000219327824 */ /* 0x000fc400078e0230 */
[----:B------:R1:W5:Y:S01]  /*0d40*/  LDG.E.U16 R52, desc[UR32][R42.64] ;  /* 0x000000202a347981 */ /* 0x000362000c1e1500 */
[-C--:B------:R-:W-:Y:S02]  /*0d50*/  LEA.HI.X.SX32 R41, R44, R23.reuse, 0x1, P0 ;  /* 0x000000172c297211 */ /* 0x080fe400000f0eff */
[-C--:B0-----:R-:W-:Y:S01]  /*0d60*/  LEA R34, P0, R46, R22.reuse, 0x1 ;  /* 0x000000162e227211 */ /* 0x081fe200078008ff */
[----:B------:R0:W5:Y:S01]  /*0d70*/  LDG.E.U16 R53, desc[UR32][R38.64] ;  /* 0x0000002026357981 */ /* 0x000162000c1e1500 */
[-C--:B------:R-:W-:Y:S02]  /*0d80*/  LEA R44, P1, R48, R22.reuse, 0x1 ;  /* 0x00000016302c7211 */ /* 0x080fe400078208ff */
[----:B------:R-:W-:Y:S01]  /*0d90*/  LEA.HI.X.SX32 R35, R46, R23, 0x1, P0 ;  /* 0x000000172e237211 */ /* 0x000fe200000f0eff */
[----:B------:R2:W5:Y:S01]  /*0da0*/  LDG.E.U16 R54, desc[UR32][R40.64] ;  /* 0x0000002028367981 */ /* 0x000562000c1e1500 */
[----:B-1----:R-:W-:Y:S01]  /*0db0*/  IMAD R42, R25, 0x2, R50 ;  /* 0x00000002192a7824 */ /* 0x002fe200078e0232 */
[----:B------:R-:W-:-:S02]  /*0dc0*/  LEA R36, P0, R50, R22, 0x1 ;  /* 0x0000001632247211 */ /* 0x000fc400078008ff */
[----:B------:R-:W5:Y:S01]  /*0dd0*/  LDG.E.U16 R55, desc[UR32][R34.64] ;  /* 0x0000002022377981 */ /* 0x000f62000c1e1500 */
[C---:B------:R-:W-:Y:S01]  /*0de0*/  IMAD R46, R25.reuse, 0x2, R42 ;  /* 0x00000002192e7824 */ /* 0x040fe200078e022a */
[-C--:B------:R-:W-:Y:S02]  /*0df0*/  LEA.HI.X.SX32 R45, R48, R23.reuse, 0x1, P1 ;  /* 0x00000017302d7211 */ /* 0x080fe400008f0eff */
[----:B------:R-:W-:Y:S02]  /*0e00*/  LEA.HI.X.SX32 R37, R50, R23, 0x1, P0 ;  /* 0x0000001732257211 */ /* 0x000fe400000f0eff */
[----:B------:R-:W-:Y:S01]  /*0e10*/  LEA R48, R25, R46, 0x1 ;  /* 0x0000002e19307211 */ /* 0x000fe200078e08ff */
[----:B------:R1:W5:Y:S01]  /*0e20*/  LDG.E.U16 R57, desc[UR32][R44.64] ;  /* 0x000000202c397981 */ /* 0x000362000c1e1500 */
[----:B0-----:R-:W-:-:S03]  /*0e30*/  LEA R38, P0, R42, R22, 0x1 ;  /* 0x000000162a267211 */ /* 0x001fc600078008ff */
[C---:B------:R-:W-:Y:S01]  /*0e40*/  IMAD R50, R25.reuse, 0x2, R48 ;  /* 0x0000000219327824 */ /* 0x040fe200078e0230 */
[-C--:B------:R-:W-:Y:S01]  /*0e50*/  LEA.HI.X.SX32 R39, R42, R23.reuse, 0x1, P0 ;  /* 0x000000172a277211 */ /* 0x080fe200000f0eff */
[----:B------:R0:W5:Y:S01]  /*0e60*/  LDG.E.U16 R58, desc[UR32][R36.64] ;  /* 0x00000020243a7981 */ /* 0x000162000c1e1500 */
[-C--:B--2---:R-:W-:Y:S01]  /*0e70*/  LEA R40, P0, R46, R22.reuse, 0x1 ;  /* 0x000000162e287211 */ /* 0x084fe200078008ff */
[C---:B-1----:R-:W-:Y:S01]  /*0e80*/  IMAD R44, R25.reuse, 0x2, R50 ;  /* 0x00000002192c7824 */ /* 0x042fe200078e0232 */
[-C--:B------:R-:W-:Y:S01]  /*0e90*/  LEA R42, P1, R48, R22.reuse, 0x1 ;  /* 0x00000016302a7211 */ /* 0x080fe200078208ff */
[----:B------:R1:W5:Y:S01]  /*0ea0*/  LDG.E.U16 R59, desc[UR32][R38.64] ;  /* 0x00000020263b7981 */ /* 0x000362000c1e1500 */
[-C--:B------:R-:W-:Y:S01]  /*0eb0*/  LEA.HI.X.SX32 R41, R46, R23.reuse, 0x1, P0 ;  /* 0x000000172e297211 */ /* 0x080fe200000f0eff */
[C---:B------:R-:W-:Y:S01]  /*0ec0*/  IMAD R46, R25.reuse, 0x2, R44 ;  /* 0x00000002192e7824 */ /* 0x040fe200078e022c */
[-C--:B------:R-:W-:Y:S02]  /*0ed0*/  LEA.HI.X.SX32 R43, R48, R23.reuse, 0x1, P1 ;  /* 0x00000017302b7211 */ /* 0x080fe400008f0eff */
[CC--:B------:R-:W-:Y:S01]  /*0ee0*/  LEA R34, P0, R50.reuse, R22.reuse, 0x1 ;  /* 0x0000001632227211 */ /* 0x0c0fe200078008ff */
[C---:B------:R-:W-:Y:S01]  /*0ef0*/  IMAD R48, R25.reuse, 0x2, R46 ;  /* 0x0000000219307824 */ /* 0x040fe200078e022e */
[----:B------:R-:W5:Y:S02]  /*0f00*/  LDG.E.U16 R60, desc[UR32][R40.64] ;  /* 0x00000020283c7981 */ /* 0x000f64000c1e1500 */
[-C--:B------:R-:W-:Y:S01]  /*0f10*/  LEA.HI.X.SX32 R35, R50, R23.reuse, 0x1, P0 ;  /* 0x0000001732237211 */ /* 0x080fe200000f0eff */
[----:B------:R-:W-:Y:S01]  /*0f20*/  IMAD R50, R25, 0x2, R48 ;  /* 0x0000000219327824 */ /* 0x000fe200078e0230 */
[CC--:B0-----:R-:W-:Y:S01]  /*0f30*/  LEA R36, P0, R44.reuse, R22.reuse, 0x1 ;  /* 0x000000162c247211 */ /* 0x0c1fe200078008ff */
[----:B------:R0:W5:Y:S03]  /*0f40*/  LDG.E.U16 R61, desc[UR32][R42.64] ;  /* 0x000000202a3d7981 */ /* 0x000166000c1e1500 */
[----:B------:R-:W-:Y:S01]  /*0f50*/  LEA.HI.X.SX32 R37, R44, R23, 0x1, P0 ;  /* 0x000000172c257211 */ /* 0x000fe200000f0eff */
[----:B------:R2:W5:Y:S01]  /*0f60*/  LDG.E.U16 R62, desc[UR32][R34.64] ;  /* 0x00000020223e7981 */ /* 0x000562000c1e1500 */
[----:B-1----:R-:W-:-:S02]  /*0f70*/  LEA R38, P0, R46, R22, 0x1 ;  /* 0x000000162e267211 */ /* 0x002fc400078008ff */
[C---:B0-----:R-:W-:Y:S01]  /*0f80*/  LEA R42, R25.reuse, R50, 0x1 ;  /* 0x00000032192a7211 */ /* 0x041fe200078e08ff */
[----:B------:R0:W5:Y:S01]  /*0f90*/  LDG.E.U16 R63, desc[UR32][R36.64] ;  /* 0x00000020243f7981 */ /* 0x000162000c1e1500 */
[-C--:B------:R-:W-:Y:S02]  /*0fa0*/  LEA R44, P1, R48, R22.reuse, 0x1 ;  /* 0x00000016302c7211 */ /* 0x080fe400078208ff */
[-C--:B------:R-:W-:Y:S01]  /*0fb0*/  LEA.HI.X.SX32 R39, R46, R23.reuse, 0x1, P0 ;  /* 0x000000172e277211 */ /* 0x080fe200000f0eff */
[C---:B------:R-:W-:Y:S01]  /*0fc0*/  IMAD R46, R25.reuse, 0x2, R42 ;  /* 0x00000002192e7824 */ /* 0x040fe200078e022a */
[-C--:B------:R-:W-:Y:S02]  /*0fd0*/  LEA R40, P0, R50, R22.reuse, 0x1 ;  /* 0x0000001632287211 */ /* 0x080fe400078008ff */
[-C--:B------:R-:W-:Y:S01]  /*0fe0*/  LEA.HI.X.SX32 R45, R48, R23.reuse, 0x1, P1 ;  /* 0x00000017302d7211 */ /* 0x080fe200008f0eff */
[C---:B------:R-:W-:Y:S01]  /*0ff0*/  IMAD R48, R25.reuse, 0x2, R46 ;  /* 0x0000000219307824 */ /* 0x040fe200078e022e */
[----:B------:R-:W-:Y:S01]  /*1000*/  LEA.HI.X.SX32 R41, R50, R23, 0x1, P0 ;  /* 0x0000001732297211 */ /* 0x000fe200000f0eff */
[----:B------:R-:W5:Y:S01]  /*1010*/  LDG.E.U16 R64, desc[UR32][R38.64] ;  /* 0x0000002026407981 */ /* 0x000f62000c1e1500 */
[----:B--2---:R-:W-:Y:S01]  /*1020*/  LEA R34, P0, R42, R22, 0x1 ;  /* 0x000000162a227211 */ /* 0x004fe200078008ff */
        /* <DEDUP_REMOVED lines=26> */
[-C--:B------:R-:W-:Y:S02]  /*11d0*/  LEA R36, P0, R50, R22.reuse, 0x1 ;  /* 0x0000001632247211 */ /* 0x080fe400078008ff */
[-C--:B------:R-:W-:Y:S01]  /*11e0*/  LEA.HI.X.SX32 R45, R48, R23.reuse, 0x1, P1 ;  /* 0x00000017302d7211 */ /* 0x080fe200008f0eff */
[C---:B------:R-:W-:Y:S01]  /*11f0*/  IMAD R48, R25.reuse, 0x2, R46 ;  /* 0x0000000219307824 */ /* 0x040fe200078e022e */
[----:B------:R-:W-:Y:S01]  /*1200*/  LEA.HI.X.SX32 R37, R50, R23, 0x1, P0 ;  /* 0x0000001732257211 */ /* 0x000fe200000f0eff */
[----:B------:R-:W5:Y:S01]  /*1210*/  LDG.E.U16 R74, desc[UR32][R34.64] ;  /* 0x00000020224a7981 */ /* 0x000f62000c1e1500 */
[----:B0-----:R-:W-:Y:S01]  /*1220*/  LEA R38, P0, R42, R22, 0x1 ;  /* 0x000000162a267211 */ /* 0x001fe200078008ff */
[----:B------:R-:W-:-:S02]  /*1230*/  IMAD R50, R25, 0x2, R48 ;  /* 0x0000000219327824 */ /* 0x000fc400078e0230 */
[----:B------:R0:W5:Y:S01]  /*1240*/  LDG.E.U16 R75, desc[UR32][R44.64] ;  /* 0x000000202c4b7981 */ /* 0x000162000c1e1500 */
[-C--:B------:R-:W-:Y:S02]  /*1250*/  LEA.HI.X.SX32 R39, R42, R23.reuse, 0x1, P0 ;  /* 0x000000172a277211 */ /* 0x080fe400000f0eff */
[C---:B-1----:R-:W-:Y:S01]  /*1260*/  LEA R40, P0, R46.reuse, R22, 0x1 ;  /* 0x000000162e287211 */ /* 0x042fe200078008ff */
[----:B------:R1:W5:Y:S03]  /*1270*/  LDG.E.U16 R76, desc[UR32][R36.64] ;  /* 0x00000020244c7981 */ /* 0x000366000c1e1500 */
[-C--:B------:R-:W-:Y:S01]  /*1280*/  LEA.HI.X.SX32 R41, R46, R23.reuse, 0x1, P0 ;  /* 0x000000172e297211 */ /* 0x080fe200000f0eff */
[----:B------:R2:W5:Y:S01]  /*1290*/  LDG.E.U16 R77, desc[UR32][R38.64] ;  /* 0x00000020264d7981 */ /* 0x000562000c1e1500 */
[C---:B0-----:R-:W-:Y:S02]  /*12a0*/  LEA R44, R25.reuse, R50, 0x1 ;  /* 0x00000032192c7211 */ /* 0x041fe400078e08ff */
[-C--:B------:R-:W-:Y:S01]  /*12b0*/  LEA R34, P0, R50, R22.reuse, 0x1 ;  /* 0x0000001632227211 */ /* 0x080fe200078008ff */
[----:B------:R0:W5:Y:S01]  /*12c0*/  LDG.E.U16 R78, desc[UR32][R40.64] ;  /* 0x00000020284e7981 */ /* 0x000162000c1e1500 */
[----:B------:R-:W-:Y:S01]  /*12d0*/  LEA R42, P1, R48, R22, 0x1 ;  /* 0x00000016302a7211 */ /* 0x000fe200078208ff */
[----:B------:R-:W-:Y:S01]  /*12e0*/  IMAD R46, R25, 0x2, R44 ;  /* 0x00000002192e7824 */ /* 0x000fe200078e022c */
[----:B------:R-:W-:-:S02]  /*12f0*/  LEA.HI.X.SX32 R35, R50, R23, 0x1, P0 ;  /* 0x0000001732237211 */ /* 0x000fc400000f0eff */
[-C--:B-1----:R-:W-:Y:S02]  /*1300*/  LEA R36, P0, R44, R22.reuse, 0x1 ;  /* 0x000000162c247211 */ /* 0x082fe400078008ff */
[-C--:B------:R-:W-:Y:S01]  /*1310*/  LEA.HI.X.SX32 R43, R48, R23.reuse, 0x1, P1 ;  /* 0x00000017302b7211 */ /* 0x080fe200008f0eff */
[C---:B------:R-:W-:Y:S01]  /*1320*/  IMAD R48, R25.reuse, 0x2, R46 ;  /* 0x0000000219307824 */ /* 0x040fe200078e022e */
[-C--:B------:R-:W-:Y:S01]  /*1330*/  LEA.HI.X.SX32 R37, R44, R23.reuse, 0x1, P0 ;  /* 0x000000172c257211 */ /* 0x080fe200000f0eff */
[----:B------:R1:W5:Y:S01]  /*1340*/  LDG.E.U16 R112, desc[UR32][R34.64] ;  /* 0x0000002022707981 */ /* 0x000362000c1e1500 */
[-C--:B--2---:R-:W-:Y:S01]  /*1350*/  LEA R38, P0, R46, R22.reuse, 0x1 ;  /* 0x000000162e267211 */ /* 0x084fe200078008ff */
[C---:B------:R-:W-:Y:S01]  /*1360*/  IMAD R50, R25.reuse, 0x2, R48 ;  /* 0x0000000219327824 */ /* 0x040fe200078e0230 */
[-C--:B------:R-:W-:Y:S01]  /*1370*/  LEA R44, P1, R48, R22.reuse, 0x1 ;  /* 0x00000016302c7211 */ /* 0x080fe200078208ff */
[----:B------:R-:W5:Y:S01]  /*1380*/  LDG.E.U16 R79, desc[UR32][R42.64] ;  /* 0x000000202a4f7981 */ /* 0x000f62000c1e1500 */
[-C--:B------:R-:W-:Y:S01]  /*1390*/  LEA.HI.X.SX32 R39, R46, R23.reuse, 0x1, P0 ;  /* 0x000000172e277211 */ /* 0x080fe200000f0eff */
[C---:B------:R-:W-:Y:S01]  /*13a0*/  IMAD R46, R25.reuse, 0x2, R50 ;  /* 0x00000002192e7824 */ /* 0x040fe200078e0232 */
[----:B------:R-:W-:Y:S01]  /*13b0*/  LEA.HI.X.SX32 R45, R48, R23, 0x1, P1 ;  /* 0x00000017302d7211 */ /* 0x000fe200008f0eff */
[----:B------:R2:W5:Y:S01]  /*13c0*/  LDG.E.U16 R37, desc[UR32][R36.64] ;  /* 0x0000002024257981 */ /* 0x000562000c1e1500 */
[----:B0-----:R-:W-:Y:S01]  /*13d0*/  LEA R40, P0, R50, R22, 0x1 ;  /* 0x0000001632287211 */ /* 0x001fe200078008ff */
[----:B------:R-:W-:-:S02]  /*13e0*/  IMAD R48, R25, 0x2, R46 ;  /* 0x0000000219307824 */ /* 0x000fc400078e022e */
[----:B------:R0:W5:Y:S01]  /*13f0*/  LDG.E.U16 R39, desc[UR32][R38.64] ;  /* 0x0000002026277981 */ /* 0x000162000c1e1500 */
[----:B------:R-:W-:Y:S02]  /*1400*/  LEA.HI.X.SX32 R41, R50, R23, 0x1, P0 ;  /* 0x0000001732297211 */ /* 0x000fe400000f0eff */
[----:B-1----:R-:W-:Y:S01]  /*1410*/  LEA R34, P0, R46, R22, 0x1 ;  /* 0x000000162e227211 */ /* 0x002fe200078008ff */
[----:B------:R-:W5:Y:S01]  /*1420*/  LDG.E.U16 R45, desc[UR32][R44.64] ;  /* 0x000000202c2d7981 */ /* 0x000f62000c1e1500 */
[----:B------:R-:W-:Y:S01]  /*1430*/  LEA R25, R25, R48, 0x1 ;  /* 0x0000003019197211 */ /* 0x000fe200078e08ff */
[----:B--2---:R-:W-:Y:S01]  /*1440*/  IMAD R36, R0, R145, RZ ;  /* 0x0000009100247224 */ /* 0x004fe200078e02ff */
[-C--:B------:R-:W-:Y:S01]  /*1450*/  LEA R42, P1, R48, R22.reuse, 0x1 ;  /* 0x00000016302a7211 */ /* 0x080fe200078208ff */
[----:B------:R1:W5:Y:S01]  /*1460*/  LDG.E.U16 R41, desc[UR32][R40.64] ;  /* 0x0000002028297981 */ /* 0x000362000c1e1500 */
[-C--:B------:R-:W-:Y:S02]  /*1470*/  LEA.HI.X.SX32 R35, R46, R23.reuse, 0x1, P0 ;  /* 0x000000172e237211 */ /* 0x080fe400000f0eff */
[----:B------:R-:W-:Y:S01]  /*1480*/  LEA R22, P0, R25, R22, 0x1 ;  /* 0x0000001619167211 */ /* 0x000fe200078008ff */
[----:B0-----:R-:W-:Y:S01]  /*1490*/  IMAD R38, R145, 0x2, R36 ;  /* 0x0000000291267824 */ /* 0x001fe200078e0224 */
[----:B------:R-:W-:-:S02]  /*14a0*/  LEA.HI.X.SX32 R43, R48, R23, 0x1, P1 ;  /* 0x00000017302b7211 */ /* 0x000fc400008f0eff */
[----:B------:R-:W-:Y:S02]  /*14b0*/  LEA.HI.X.SX32 R23, R25, R23, 0x1, P0 ;  /* 0x0000001719177211 */ /* 0x000fe400000f0eff */
[----:B------:R-:W-:Y:S01]  /*14c0*/  LOP3.LUT R68, R71, 0x7f, RZ, 0xc0, !PT ;  /* 0x0000007f47447812 */ /* 0x000fe200078ec0ff */
[----:B------:R-:W-:Y:S01]  /*14d0*/  IMAD R144, R144, UR12, RZ ;  /* 0x0000000c90907c24 */ /* 0x000fe2000f8e02ff */
[--C-:B------:R-:W-:Y:S01]  /*14e0*/  SHF.R.U32.HI R25, RZ, 0x5, R71.reuse ;  /* 0x00000005ff197819 */ /* 0x100fe20000011647 */
[----:B-1----:R-:W-:Y:S01]  /*14f0*/  IMAD R40, R145, 0x2, R38 ;  /* 0x0000000291287824 */ /* 0x002fe200078e0226 */
[----:B------:R0:W5:Y:S02]  /*1500*/  LDG.E.U16 R43, desc[UR32][R42.64] ;  /* 0x000000202a2b7981 */ /* 0x000164000c1e1500 */
[----:B------:R-:W-:Y:S02]  /*1510*/  R2UR UR20, R25 ;  /* 0x00000000191472ca */ /* 0x000fe400000e0000 */
[----:B------:R-:W-:Y:S01]  /*1520*/  SHF.R.S32.HI R25, RZ, 0x7, R71 ;  /* 0x00000007ff197819 */ /* 0x000fe20000011447 */
[----:B------:R1:W5:Y:S01]  /*1530*/  LDG.E.U16 R50, desc[UR32][R22.64] ;  /* 0x0000002016327981 */ /* 0x000362000c1e1500 */
[----:B------:R-:W-:-:S03]  /*1540*/  IMAD.SHL.U32 R46, R71, 0x2, RZ ;  /* 0x00000002472e7824 */ /* 0x000fc600078e00ff */
[----:B------:R2:W5:Y:S01]  /*1550*/  LDG.E.U16 R35, desc[UR32][R34.64] ;  /* 0x0000002022237981 */ /* 0x000562000c1e1500 */
[----:B0-----:R-:W-:Y:S02]  /*1560*/  IMAD R42, R145, 0x2, R40 ;  /* 0x00000002912a7824 */ /* 0x001fe400078e0228 */
[----:B-1----:R-:W-:Y:S01]  /*1570*/  IMAD R23, R68, UR4, RZ ;  /* 0x0000000444177c24 */ /* 0x002fe2000f8e02ff */
[----:B------:R-:W-:Y:S01]  /*1580*/  SGXT R22, R25, 0x1 ;  /* 0x000000011916781a */ /* 0x000fe20000000200 */
[----:B------:R-:W-:Y:S02]  /*1590*/  IMAD R44, R145, 0x2, R42 ;  /* 0x00000002912c7824 */ /* 0x000fe400078e022a */
[C---:B--2---:R-:W-:Y:S01]  /*15a0*/  IMAD.HI R34, R23.reuse, 0x2, RZ ;  /* 0x0000000217227827 */ /* 0x044fe200078e02ff */
[----:B------:R-:W-:Y:S02]  /*15b0*/  SHF.L.U32 R25, R23, 0x1, RZ ;  /* 0x0000000117197819 */ /* 0x000fe400000006ff */
[----:B------:R-:W-:Y:S01]  /*15c0*/  LOP3.LUT R81, R22, 0x90, RZ, 0xc0, !PT ;  /* 0x0000009016517812 */ /* 0x000fe200078ec0ff */
[----:B------:R-:W-:-:S02]  /*15d0*/  IMAD.SHL.U32 R23, R144, 0x2, RZ ;  /* 0x0000000290177824 */ /* 0x000fc400078e00ff */
[----:B------:R-:W-:Y:S01]  /*15e0*/  IMAD R22, R145, 0x2, R44 ;  /* 0x0000000291167824 */ /* 0x000fe200078e022c */
[----:B------:R-:W-:Y:S01]  /*15f0*/  LOP3.LUT R114, R81, 0x7e, R46, 0x78, !PT ;  /* 0x0000007e51727812 */ /* 0x000fe200078e782e */
[----:B------:R-:W-:Y:S01]  /*1600*/  IMAD.HI R144, R144, 0x2, RZ ;  /* 0x0000000290907827 */ /* 0x000fe200078e02ff */
[----:B------:R-:W-:-:S03]  /*1610*/  IADD3 R25, P0, P1, R25, R82, R23 ;  /* 0x0000005219197210 */ /* 0x000fc6000791e017 */
[----:B------:R-:W-:Y:S01]  /*1620*/  IMAD R46, R145, 0x2, R22 ;  /* 0x00000002912e7824 */ /* 0x000fe200078e0216 */
[----:B------:R-:W-:-:S04]  /*1630*/  IADD3.X R81, PT, PT, R34, R83, R144, P0, P1 ;  /* 0x0000005322517210 */ /* 0x000fc800007e2490 */
[----:B------:R-:W-:Y:S02]  /*1640*/  LEA R34, R145, R46, 0x1 ;  /* 0x0000002e91227211 */ /* 0x000fe400078e08ff */
[----:B------:R-:W-:-:S03]  /*1650*/  LEA R110, P0, R36, R25, 0x1 ;  /* 0x00000019246e7211 */ /* 0x000fc600078008ff */
[C---:B------:R-:W-:Y:S01]  /*1660*/  IMAD R48, R145.reuse, 0x2, R34 ;  /* 0x0000000291307824 */ /* 0x040fe200078e0222 */
[-C--:B------:R-:W-:Y:S02]  /*1670*/  LEA R106, P2, R40, R25.reuse, 0x1 ;  /* 0x00000019286a7211 */ /* 0x080fe400078408ff */
[----:B------:R-:W-:Y:S02]  /*1680*/  LEA R108, P1, R38, R25, 0x1 ;  /* 0x00000019266c7211 */ /* 0x000fe400078208ff */
[-C--:B------:R-:W-:Y:S01]  /*1690*/  LEA.HI.X.SX32 R111, R36, R81.reuse, 0x1, P0 ;  /* 0x00000051246f7211 */ /* 0x080fe200000f0eff */
[C---:B------:R-:W-:Y:S01]  /*16a0*/  IMAD R36, R145.reuse, 0x2, R48 ;  /* 0x0000000291247824 */ /* 0x040fe200078e0230 */
[-C--:B------:R-:W-:Y:S02]  /*16b0*/  LEA.HI.X.SX32 R107, R40, R81.reuse, 0x1, P2 ;  /* 0x00000051286b7211 */ /* 0x080fe400010f0eff */
[----:B------:R-:W-:Y:S01]  /*16c0*/  LEA.HI.X.SX32 R109, R38, R81, 0x1, P1 ;  /* 0x00000051266d7211 */ /* 0x000fe200008f0eff */
[----:B------:R-:W-:Y:S01]  /*16d0*/  IMAD R38, R145, 0x2, R36 ;  /* 0x0000000291267824 */ /* 0x000fe200078e0224 */
[----:B------:R-:W-:-:S02]  /*16e0*/  LEA R100, P2, R22, R25, 0x1 ;  /* 0x0000001916647211 */ /* 0x000fc400078408ff */
[----:B------:R-:W-:Y:S02]  /*16f0*/  LEA R102, P1, R44, R25, 0x1 ;  /* 0x000000192c667211 */ /* 0x000fe400078208ff */
[-C--:B------:R-:W-:Y:S01]  /*1700*/  LEA.HI.X.SX32 R101, R22, R81.reuse, 0x1, P2 ;  /* 0x0000005116657211 */ /* 0x080fe200010f0eff */
[C---:B------:R-:W-:Y:S01]  /*1710*/  IMAD R22, R145.reuse, 0x2, R38 ;  /* 0x0000000291167824 */ /* 0x040fe200078e0226 */
[----:B------:R-:W-:Y:S02]  /*1720*/  LEA.HI.X.SX32 R103, R44, R81, 0x1, P1 ;  /* 0x000000512c677211 */ /* 0x000fe400008f0eff */
[-C--:B------:R-:W-:Y:S02]  /*1730*/  LEA R96, P1, R34, R25.reuse, 0x1 ;  /* 0x0000001922607211 */ /* 0x080fe400078208ff */
[----:B------:R-:W-:Y:S02]  /*1740*/  LEA R40, R145, R22, 0x1 ;  /* 0x0000001691287211 */ /* 0x000fe400078e08ff */
[----:B------:R-:W-:-:S02]  /*1750*/  LEA R104, P0, R42, R25, 0x1 ;  /* 0x000000192a687211 */ /* 0x000fc400078008ff */
[----:B------:R-:W-:Y:S02]  /*1760*/  LEA R94, P2, R48, R25, 0x1 ;  /* 0x00000019305e7211 */ /* 0x000fe400078408ff */
[-C--:B------:R-:W-:Y:S01]  /*1770*/  LEA.HI.X.SX32 R97, R34, R81.reuse, 0x1, P1 ;  /* 0x0000005122617211 */ /* 0x080fe200008f0eff */
[C---:B------:R-:W-:Y:S01]  /*1780*/  IMAD R34, R145.reuse, 0x2, R40 ;  /* 0x0000000291227824 */ /* 0x040fe200078e0228 */
[----:B------:R-:W-:Y:S02]  /*1790*/  LEA.HI.X.SX32 R105, R42, R81, 0x1, P0 ;  /* 0x000000512a697211 */ /* 0x000fe400000f0eff */
[----:B------:R-:W-:Y:S02]  /*17a0*/  LEA R98, P0, R46, R25, 0x1 ;  /* 0x000000192e627211 */ /* 0x000fe400078008ff */
[----:B------:R-:W-:Y:S01]  /*17b0*/  LEA.HI.X.SX32 R95, R48, R81, 0x1, P2 ;  /* 0x00000051305f7211 */ /* 0x000fe200010f0eff */
[----:B------:R-:W-:Y:S01]  /*17c0*/  IMAD R42, R145, 0x2, R34 ;  /* 0x00000002912a7824 */ /* 0x000fe200078e0222 */
[----:B------:R-:W-:-:S02]  /*17d0*/  LEA R88, P2, R22, R25, 0x1 ;  /* 0x0000001916587211 */ /* 0x000fc400078408ff */
[----:B------:R-:W-:Y:S02]  /*17e0*/  LEA.HI.X.SX32 R99, R46, R81, 0x1, P0 ;  /* 0x000000512e637211 */ /* 0x000fe400000f0eff */
[-C--:B------:R-:W-:Y:S02]  /*17f0*/  LEA R92, P0, R36, R25.reuse, 0x1 ;  /* 0x00000019245c7211 */ /* 0x080fe400078008ff */
[----:B------:R-:W-:Y:S02]  /*1800*/  LEA R90, P1, R38, R25, 0x1 ;  /* 0x00000019265a7211 */ /* 0x000fe400078208ff */
[-C--:B------:R-:W-:Y:S01]  /*1810*/  LEA.HI.X.SX32 R89, R22, R81.reuse, 0x1, P2 ;  /* 0x0000005116597211 */ /* 0x080fe200010f0eff */
[----:B------:R-:W-:Y:S01]  /*1820*/  IMAD R22, R145, 0x2, R42 ;  /* 0x0000000291167824 */ /* 0x000fe200078e022a */
[-C--:B------:R-:W-:Y:S02]  /*1830*/  LEA.HI.X.SX32 R93, R36, R81.reuse, 0x1, P0 ;  /* 0x00000051245d7211 */ /* 0x080fe400000f0eff */
[----:B------:R-:W-:-:S02]  /*1840*/  LEA.HI.X.SX32 R91, R38, R81, 0x1, P1 ;  /* 0x00000051265b7211 */ /* 0x000fc400008f0eff */
[-C--:B------:R-:W-:Y:S02]  /*1850*/  LEA R86, P0, R40, R25.reuse, 0x1 ;  /* 0x0000001928567211 */ /* 0x080fe400078008ff */
[-C--:B------:R-:W-:Y:S02]  /*1860*/  LEA R84, P1, R34, R25.reuse, 0x1 ;  /* 0x0000001922547211 */ /* 0x080fe400078208ff */
[-C--:B------:R-:W-:Y:S02]  /*1870*/  LEA R82, P2, R42, R25.reuse, 0x1 ;  /* 0x000000192a527211 */ /* 0x080fe400078408ff */
[----:B------:R-:W-:Y:S02]  /*1880*/  LOP3.LUT R23, R71, 0x40, RZ, 0xc0, !PT ;  /* 0x0000004047177812 */ /* 0x000fe400078ec0ff */
[----:B------:R-:W-:Y:S02]  /*1890*/  LEA R80, P3, R22, R25, 0x1 ;  /* 0x0000001916507211 */ /* 0x000fe400078608ff */
[----:B----4-:R-:W-:-:S02]  /*18a0*/  R2UR UR14, R56 ;  /* 0x00000000380e72ca */ /* 0x010fc400000e0000 */
[-C--:B------:R-:W-:Y:S02]  /*18b0*/  LEA.HI.X.SX32 R87, R40, R81.reuse, 0x1, P0 ;  /* 0x0000005128577211 */ /* 0x080fe400000f0eff */
[-C--:B------:R-:W-:Y:S02]  /*18c0*/  LEA.HI.X.SX32 R85, R34, R81.reuse, 0x1, P1 ;  /* 0x0000005122557211 */ /* 0x080fe400008f0eff */
[-C--:B------:R-:W-:Y:S02]  /*18d0*/  LEA.HI.X.SX32 R83, R42, R81.reuse, 0x1, P2 ;  /* 0x000000512a537211 */ /* 0x080fe400010f0eff */
[----:B------:R-:W-:Y:S01]  /*18e0*/  LEA.HI.X.SX32 R81, R22, R81, 0x1, P3 ;  /* 0x0000005116517211 */ /* 0x000fe200018f0eff */
[----:B------:R-:W-:Y:S01]  /*18f0*/  IMAD R22, R23, 0x100, R114 ;  /* 0x0000010017167824 */ /* 0x000fe200078e0272 */
[----:B------:R-:W-:Y:S06]  /*1900*/  @P5 BRA `(.L_x_5) ;  /* 0x0000000000185947 */ /* 0x000fec0003800000 */
[----:B------:R-:W-:Y:S01]  /*1910*/  ELECT P0, URZ, PT ;  /* 0x0000000000ff782f */ /* 0x000fe20003800000 */
[----:B------:R-:W-:Y:S01]  /*1920*/  HFMA2 R25, -RZ, RZ, 0, 5.9604644775390625e-08 ;  /* 0x00000001ff197431 */ /* 0x000fe200000001ff */
[----:B------:R-:W-:Y:S01]  /*1930*/  UMOV UR4, 0x40 ;  /* 0x0000004000047882 */ /* 0x000fe20000000000 */
[----:B------:R-:W-:Y:S01]  /*1940*/  UVIRTCOUNT.DEALLOC.SMPOOL 0x80 ;  /* 0x000000800000784c */ /* 0x000fe20000000000 */
[----:B------:R-:W-:-:S09]  /*1950*/  ULEA UR4, UR6, UR4, 0x18 ;  /* 0x0000000406047291 */ /* 0x000fd2000f8ec0ff */
[----:B------:R0:W-:Y:S03]  /*1960*/  @P0 STS.U8 [UR4], R25 ;  /* 0x00000019ff000988 */ /* 0x0001e60008000004 */
.L_x_5:
[----:B------:R-:W-:Y:S01]  /*1970*/  USHF.L.U32 UR8, UR20, 0x15, URZ ;  /* 0x0000001514087899 */ /* 0x000fe200080006ff */
[----:B------:R-:W-:Y:S01]  /*1980*/  LOP3.LUT R34, R22, 0x20, RZ, 0x3c, !PT ;  /* 0x0000002016227812 */ /* 0x000fe200078e3cff */
[----:B------:R-:W-:Y:S01]  /*1990*/  ULOP3.LUT UR28, UR20, 0x4, URZ, 0xc0, !UPT ;  /* 0x00000004141c7892 */ /* 0x000fe2000f8ec0ff */
[----:B-----5:R1:W-:Y:S01]  /*19a0*/  STS.U16 [R22+UR13], R3 ;  /* 0x0000000316007988 */ /* 0x0203e2000800040d */
[----:B------:R-:W-:Y:S01]  /*19b0*/  ULOP3.LUT UR8, UR8, 0x600000, URZ, 0xc0, !UPT ;  /* 0x0060000008087892 */ /* 0x000fe2000f8ec0ff */
[----:B------:R-:W-:Y:S01]  /*19c0*/  LOP3.LUT P6, RZ, R71, 0xff, RZ, 0xc0, !PT ;  /* 0x000000ff47ff7812 */ /* 0x000fe200078cc0ff */
[----:B------:R-:W-:Y:S01]  /*19d0*/  UMOV UR4, 0x1 ;  /* 0x0000000100047882 */ /* 0x000fe20000000000 */
[----:B------:R2:W-:Y:S01]  /*19e0*/  STS.U16 [R22+UR13+0x400], R7 ;  /* 0x0004000716007988 */ /* 0x0005e2000800040d */
[----:B------:R-:W-:-:S03]  /*19f0*/  UIADD3 UR15, UPT, UPT, UR14, UR8, URZ ;  /* 0x000000080e0f7290 */ /* 0x000fc6000fffe0ff */
[----:B------:R3:W-:Y:S01]  /*1a00*/  STS.U16 [R22+UR13+0x800], R11 ;  /* 0x0008000b16007988 */ /* 0x0007e2000800040d */
[----:B------:R-:W-:Y:S01]  /*1a10*/  ULEA UR15, UR28, UR15, 0x4 ;  /* 0x0000000f1c0f7291 */ /* 0x000fe2000f8e20ff */
[----:B-1----:R-:W-:Y:S02]  /*1a20*/  PRMT R3, RZ, 0x7610, R3 ;  /* 0x00007610ff037816 */ /* 0x002fe40000000003 */
[----:B------:R1:W-:Y:S01]  /*1a30*/  STS.U16 [R22+UR13+0xc00], R15 ;  /* 0x000c000f16007988 */ /* 0x0003e2000800040d */
[----:B--2---:R-:W-:Y:S02]  /*1a40*/  PRMT R7, RZ, 0x7610, R7 ;  /* 0x00007610ff077816 */ /* 0x004fe40000000007 */
[----:B------:R-:W-:Y:S01]  /*1a50*/  VOTEU.ALL UP0, P6 ;  /* 0x0000000000ff7886 */ /* 0x000fe20003000000 */
[----:B------:R-:W-:Y:S01]  /*1a60*/  STS.U16 [R22+UR13+0x1000], R19 ;  /* 0x0010001316007988 */ /* 0x000fe2000800040d */
[----:B------:R-:W-:Y:S01]  /*1a70*/  VOTEU.ALL UP1, P6 ;  /* 0x0000000000ff7886 */ /* 0x000fe20003020000 */
[----:B---3--:R-:W-:-:S02]  /*1a80*/  PRMT R11, RZ, 0x7610, R11 ;  /* 0x00007610ff0b7816 */ /* 0x008fc4000000000b */
[----:B------:R-:W-:Y:S01]  /*1a90*/  STS.U16 [R22+UR13+0x1400], R26 ;  /* 0x0014001a16007988 */ /* 0x000fe2000800040d */
[----:B------:R-:W-:-:S04]  /*1aa0*/  @!UP0 UIADD3 UR6, UPT, UPT, -UR4, 0x100000, URZ ;  /* 0x0010000004068890 */ /* 0x000fc8000fffe1ff */
[----:B------:R-:W-:Y:S02]  /*1ab0*/  @!UP0 USHF.L.U32 UR7, UR6, 0xb, URZ ;  /* 0x0000000b06078899 */ /* 0x000fe400080006ff */
[----:B------:R-:W-:Y:S01]  /*1ac0*/  @!UP0 USHF.L.U32 UR6, UR6, 0x1, URZ ;  /* 0x0000000106068899 */ /* 0x000fe200080006ff */
[----:B-1----:R-:W-:Y:S01]  /*1ad0*/  PRMT R15, RZ, 0x7610, R15 ;  /* 0x00007610ff0f7816 */ /* 0x002fe2000000000f */
[----:B------:R-:W-:Y:S04]  /*1ae0*/  STS.U16 [R22+UR13+0x1800], R30 ;  /* 0x0018001e16007988 */ /* 0x000fe8000800040d */
[----:B------:R-:W-:Y:S04]  /*1af0*/  STS.U16 [R22+UR13+0x1c00], R47 ;  /* 0x001c002f16007988 */ /* 0x000fe8000800040d */
[----:B------:R-:W-:Y:S04]  /*1b00*/  STS.U16 [R22+UR13+0x2000], R53 ;  /* 0x0020003516007988 */ /* 0x000fe8000800040d */
[----:B------:R-:W-:Y:S04]  /*1b10*/  STS.U16 [R22+UR13+0x2400], R58 ;  /* 0x0024003a16007988 */ /* 0x000fe8000800040d */
[----:B------:R-:W-:Y:S04]  /*1b20*/  STS.U16 [R22+UR13+0x2800], R62 ;  /* 0x0028003e16007988 */ /* 0x000fe8000800040d */
[----:B------:R-:W-:Y:S04]  /*1b30*/  STS.U16 [R22+UR13+0x2c00], R66 ;  /* 0x002c004216007988 */ /* 0x000fe8000800040d */
[----:B------:R-:W-:Y:S04]  /*1b40*/  STS.U16 [R22+UR13+0x3000], R72 ;  /* 0x0030004816007988 */ /* 0x000fe8000800040d */
[----:B------:R1:W-:Y:S04]  /*1b50*/  STS.U16 [R22+UR13+0x3400], R76 ;  /* 0x0034004c16007988 */ /* 0x0003e8000800040d */
[----:B------:R-:W-:Y:S04]  /*1b60*/  STS.U16 [R22+UR13+0x3800], R112 ;  /* 0x0038007016007988 */ /* 0x000fe8000800040d */
[----:B------:R-:W-:Y:S01]  /*1b70*/  STS.U16 [R22+UR13+0x3c00], R41 ;  /* 0x003c002916007988 */ /* 0x000fe2000800040d */
[----:B-1----:R-:W-:-:S03]  /*1b80*/  VIADD R76, R146, 0x80 ;  /* 0x00000080924c7836 */ /* 0x002fc60000000000 */
[----:B------:R1:W-:Y:S02]  /*1b90*/  STS.U16 [R34+UR13+0x100], R4 ;  /* 0x0001000422007988 */ /* 0x0003e4000800040d */
[----:B------:R-:W-:Y:S02]  /*1ba0*/  ISETP.GT.AND P0, PT, R76, RZ, PT ;  /* 0x000000ff4c00720c */ /* 0x000fe40003f04270 */
[----:B------:R2:W-:Y:S04]  /*1bb0*/  STS.U16 [R34+UR13+0x500], R8 ;  /* 0x0005000822007988 */ /* 0x0005e8000800040d */
[----:B------:R3:W-:Y:S01]  /*1bc0*/  STS.U16 [R34+UR13+0x900], R12 ;  /* 0x0009000c22007988 */ /* 0x0007e2000800040d */
[C---:B-1----:R-:W-:Y:S02]  /*1bd0*/  LOP3.LUT R4, R22.reuse, 0x40, RZ, 0x3c, !PT ;  /* 0x0000004016047812 */ /* 0x042fe400078e3cff */
[----:B------:R-:W-:Y:S01]  /*1be0*/  LOP3.LUT R22, R22, 0x60, RZ, 0x3c, !PT ;  /* 0x0000006016167812 */ /* 0x000fe200078e3cff */
[----:B------:R1:W-:Y:S01]  /*1bf0*/  STS.U16 [R34+UR13+0xd00], R16 ;  /* 0x000d001022007988 */ /* 0x0003e2000800040d */
[----:B--2---:R-:W-:-:S03]  /*1c00*/  PRMT R8, RZ, 0x7610, R8 ;  /* 0x00007610ff087816 */ /* 0x004fc60000000008 */
[----:B------:R-:W-:Y:S01]  /*1c10*/  STS.U16 [R34+UR13+0x1100], R20 ;  /* 0x0011001422007988 */ /* 0x000fe2000800040d */
[----:B---3--:R-:W-:-:S03]  /*1c20*/  PRMT R12, RZ, 0x7610, R12 ;  /* 0x00007610ff0c7816 */ /* 0x008fc6000000000c */
[----:B------:R-:W-:Y:S01]  /*1c30*/  STS.U16 [R34+UR13+0x1500], R27 ;  /* 0x0015001b22007988 */ /* 0x000fe2000800040d */
[----:B-1----:R-:W-:-:S03]  /*1c40*/  PRMT R16, RZ, 0x7610, R16 ;  /* 0x00007610ff107816 */ /* 0x002fc60000000010 */
[----:B------:R-:W-:Y:S04]  /*1c50*/  STS.U16 [R34+UR13+0x1900], R31 ;  /* 0x0019001f22007988 */ /* 0x000fe8000800040d */
        /* <DEDUP_REMOVED lines=10> */
[----:B------:R2:W-:Y:S04]  /*1d00*/  STS.U16 [R4+UR13+0x600], R9 ;  /* 0x0006000904007988 */ /* 0x0005e8000800040d */
[----:B------:R3:W-:Y:S01]  /*1d10*/  STS.U16 [R4+UR13+0xa00], R13 ;  /* 0x000a000d04007988 */ /* 0x0007e2000800040d */
[----:B-1----:R-:W-:-:S03]  /*1d20*/  PRMT R5, RZ, 0x7610, R5 ;  /* 0x00007610ff057816 */ /* 0x002fc60000000005 */
        /* <DEDUP_REMOVED lines=21> */
[----:B------:R2:W-:Y:S01]  /*1e80*/  STS.U16 [R22+UR13+0xf00], R18 ;  /* 0x000f001216007988 */ /* 0x0005e2000800040d */
[----:B---3--:R-:W-:-:S03]  /*1e90*/  PRMT R10, RZ, 0x7610, R10 ;  /* 0x00007610ff0a7816 */ /* 0x008fc6000000000a */
[----:B------:R-:W-:Y:S01]  /*1ea0*/  STS.U16 [R22+UR13+0x1300], R24 ;  /* 0x0013001816007988 */ /* 0x000fe2000800040d */
[----:B-1----:R-:W-:-:S03]  /*1eb0*/  PRMT R14, RZ, 0x7610, R14 ;  /* 0x00007610ff0e7816 */ /* 0x002fc6000000000e */
[----:B------:R-:W-:Y:S01]  /*1ec0*/  STS.U16 [R22+UR13+0x1700], R29 ;  /* 0x0017001d16007988 */ /* 0x000fe2000800040d */
[----:B--2---:R-:W-:-:S03]  /*1ed0*/  PRMT R18, RZ, 0x7610, R18 ;  /* 0x00007610ff127816 */ /* 0x004fc60000000012 */
        /* <DEDUP_REMOVED lines=8> */
[----:B------:R2:W-:Y:S04]  /*1f60*/  STS.U16 [R22+UR13+0x3b00], R45 ;  /* 0x003b002d16007988 */ /* 0x0005e8000800040d */
[----:B------:R2:W-:Y:S01]  /*1f70*/  STS.U16 [R22+UR13+0x3f00], R50 ;  /* 0x003f003216007988 */ /* 0x0005e2000800040d */
[----:B------:R-:W-:Y:S01]  /*1f80*/  STTM.x64 tmem[UR15], RZ ;  /* 0x000000ff000079ed */ /* 0x000fe2000834000f */
[----:B------:R-:W3:Y:S02]  /*1f90*/  FENCE.VIEW.ASYNC.T ;  /* 0x00000000000073c6 */ /* 0x000ee40000000200 */
[----:B---3--:R-:W-:Y:S06]  /*1fa0*/  BAR.SYNC.DEFER_BLOCKING 0x0 ;  /* 0x0000000000007b1d */ /* 0x008fec0000010000 */
[----:B------:R-:W3:Y:S02]  /*1fb0*/  FENCE.VIEW.ASYNC.S ;  /* 0x00000000000073c6 */ /* 0x000ee40000000000 */
[----:B---3--:R3:W4:Y:S02]  /*1fc0*/  @!UP1 SYNCS.EXCH.64 URZ, [UR13+0xe000], UR6 ;  /* 0x00e000060dff95b2 */ /* 0x0087240008000100 */
[----:B----4-:R-:W-:Y:S06]  /*1fd0*/  BAR.SYNC.DEFER_BLOCKING 0x0 ;  /* 0x0000000000007b1d */ /* 0x010fec0000010000 */
[----:B------:R-:W4:Y:S04]  /*1fe0*/  @P0 LDG.E.U16 R4, desc[UR32][R110.64] ;  /* 0x000000206e040981 */ /* 0x000f28000c1e1500 */
[----:B------:R-:W2:Y:S04]  /*1ff0*/  @P0 LDG.E.U16 R8, desc[UR32][R102.64] ;  /* 0x0000002066080981 */ /* 0x000ea8000c1e1500 */
        /* <DEDUP_REMOVED lines=13> */
[----:B------:R-:W2:Y:S01]  /*20d0*/  @P0 LDG.E.U16 R17, desc[UR32][R80.64] ;  /* 0x0000002050110981 */ /* 0x000ea2000c1e1500 */
[----:B---3--:R-:W-:-:S04]  /*20e0*/  @!UP0 UIADD3 UR6, UPT, UPT, -UR4, 0x100000, URZ ;  /* 0x0010000004068890 */ /* 0x008fc8000fffe1ff */
[----:B------:R-:W-:Y:S02]  /*20f0*/  @!UP0 USHF.L.U32 UR7, UR6, 0xb, URZ ;  /* 0x0000000b06078899 */ /* 0x000fe400080006ff */
[----:B------:R-:W-:Y:S01]  /*2100*/  @!UP0 USHF.L.U32 UR6, UR6, 0x1, URZ ;  /* 0x0000000106068899 */ /* 0x000fe200080006ff */
[----:B-1----:R-:W-:Y:S01]  /*2110*/  IMAD R75, R23, 0x40, R114 ;  /* 0x00000040174b7824 */ /* 0x002fe200078e0272 */
[----:B------:R-:W-:-:S04]  /*2120*/  @!UP0 UIADD3 UR4, UPT, UPT, -UR4, 0x100000, URZ ;  /* 0x0010000004048890 */ /* 0x000fc8000fffe1ff */
[----:B------:R-:W-:Y:S02]  /*2130*/  @!UP0 USHF.L.U32 UR5, UR4, 0xb, URZ ;  /* 0x0000000b04058899 */ /* 0x000fe400080006ff */
[----:B------:R-:W-:Y:S01]  /*2140*/  @!UP0 USHF.L.U32 UR4, UR4, 0x1, URZ ;  /* 0x0000000104048899 */ /* 0x000fe200080006ff */
[----:B------:R-:W-:Y:S01]  /*2150*/  VOTEU.ALL UP1, P6 ;  /* 0x0000000000ff7886 */ /* 0x000fe20003020000 */
[----:B------:R-:W-:Y:S01]  /*2160*/  ISETP.EQ.U32.AND P1, PT, RZ, UR20, P0 ;  /* 0x00000014ff007c0c */ /* 0x000fe20008722070 */
[----:B------:R-:W-:Y:S01]  /*2170*/  UIADD3 UR16, UPT, UPT, UR14, 0x80, URZ ;  /* 0x000000800e107890 */ /* 0x000fe2000fffe0ff */
[C---:B------:R-:W-:Y:S02]  /*2180*/  LOP3.LUT R74, R75.reuse, 0x20, RZ, 0x3c, !PT ;  /* 0x000000204b4a7812 */ /* 0x040fe400078e3cff */
[C---:B------:R-:W-:Y:S01]  /*2190*/  LOP3.LUT R73, R75.reuse, 0x40, RZ, 0x3c, !PT ;  /* 0x000000404b497812 */ /* 0x040fe200078e3cff */
[----:B------:R-:W-:Y:S01]  /*21a0*/  UIADD3 UR17, UPT, UPT, UR8, UR16, URZ ;  /* 0x0000001008117290 */ /* 0x000fe2000fffe0ff */
[----:B------:R-:W-:Y:S01]  /*21b0*/  LOP3.LUT R72, R75, 0x60, RZ, 0x3c, !PT ;  /* 0x000000604b487812 */ /* 0x000fe200078e3cff */
[----:B------:R1:W3:Y:S01]  /*21c0*/  @!UP1 SYNCS.EXCH.64 URZ, [UR13+0xe008], UR6 ;  /* 0x00e008060dff95b2 */ /* 0x0002e20008000100 */
[----:B------:R-:W-:Y:S01]  /*21d0*/  VOTEU.ALL UP1, P6 ;  /* 0x0000000000ff7886 */ /* 0x000fe20003020000 */
[----:B------:R-:W-:-:S02]  /*21e0*/  ULEA UR17, UR28, UR17, 0x12 ;  /* 0x000000111c117291 */ /* 0x000fc4000f8e90ff */
[----:B-1----:R-:W-:Y:S02]  /*21f0*/  UIADD3 UR7, UPT, UPT, UR13, 0xa000, URZ ;  /* 0x0000a0000d077890 */ /* 0x002fe4000fffe0ff */
[----:B----4-:R1:W-:Y:S04]  /*2200*/  STS.U16 [R75+UR13+0x8000], R4 ;  /* 0x008000044b007988 */ /* 0x0103e8000800040d */
[----:B--2---:R1:W-:Y:S04]  /*2210*/  STS.U16 [R75+UR13+0x8400], R8 ;  /* 0x008400084b007988 */ /* 0x0043e8000800040d */
[----:B------:R1:W-:Y:S04]  /*2220*/  STS.U16 [R75+UR13+0x8800], R12 ;  /* 0x0088000c4b007988 */ /* 0x0003e8000800040d */
        /* <DEDUP_REMOVED lines=12> */
[----:B------:R1:W-:Y:S01]  /*22f0*/  STS.U16 [R72+UR13+0x8f00], R17 ;  /* 0x008f001148007988 */ /* 0x0003e2000800040d */
[----:B---3--:R2:W-:Y:S06]  /*2300*/  MEMBAR.ALL.CTA ;  /* 0x0000000000007992 */ /* 0x0085ec0000008000 */
[----:B--2---:R-:W-:Y:S04]  /*2310*/  FENCE.VIEW.ASYNC.S ;  /* 0x00000000000073c6 */ /* 0x004fe80000000000 */
[----:B------:R-:W2:Y:S02]  /*2320*/  FENCE.VIEW.ASYNC.S ;  /* 0x00000000000073c6 */ /* 0x000ea40000000000 */
[----:B--2---:R1:W2:Y:S02]  /*2330*/  @!UP1 SYNCS.EXCH.64 URZ, [UR13+0xa000], UR4 ;  /* 0x00a000040dff95b2 */ /* 0x0042a40008000100 */
[----:B--2---:R-:W-:Y:S06]  /*2340*/  BAR.SYNC.DEFER_BLOCKING 0x0 ;  /* 0x0000000000007b1d */ /* 0x004fec0000010000 */
[----:B-1----:R-:W-:Y:S05]  /*2350*/  @!P1 BRA `(.L_x_6) ;  /* 0x0000000000dc9947 */ /* 0x002fea0003800000 */
[----:B------:R-:W-:Y:S02]  /*2360*/  USHF.R.U32.HI UR9, URZ, 0x4, UR13 ;  /* 0x00000004ff097899 */ /* 0x000fe4000801160d */
[----:B------:R-:W-:Y:S02]  /*2370*/  UIADD3 UR5, UPT, UPT, UR13, 0x8000, URZ ;  /* 0x000080000d057890 */ /* 0x000fe4000fffe0ff */
[----:B------:R-:W-:Y:S02]  /*2380*/  USGXT.U32 UR9, UR9, 0xe ;  /* 0x0000000e0909789a */ /* 0x000fe40008000000 */
[----:B------:R-:W-:Y:S02]  /*2390*/  USHF.R.U32.HI UR5, URZ, 0x4, UR5 ;  /* 0x00000004ff057899 */ /* 0x000fe40008011605 */
[----:B------:R-:W-:Y:S02]  /*23a0*/  UIADD3 UR36, UP1, UPT, UR9, 0x4000080, URZ ;  /* 0x0400008009247890 */ /* 0x000fe4000ff3e0ff */
[----:B------:R-:W-:Y:S01]  /*23b0*/  USGXT.U32 UR10, UR5, 0xe ;  /* 0x0000000e050a789a */ /* 0x000fe20008000000 */
[----:B------:R-:W-:Y:S01]  /*23c0*/  UMOV UR4, URZ ;  /* 0x000000ff00047c82 */ /* 0x000fe20008000000 */
[----:B------:R-:W-:Y:S01]  /*23d0*/  UMOV UR6, URZ ;  /* 0x000000ff00067c82 */ /* 0x000fe20008000000 */
[----:B------:R-:W-:-:S02]  /*23e0*/  UIADD3.X UR37, UPT, UPT, UR4, 0x40004040, URZ, UP1, !UPT ;  /* 0x4000404004257890 */ /* 0x000fc40008ffe4ff */
[----:B------:R-:W-:Y:S01]  /*23f0*/  UIADD3 UR42, UP1, UPT, UR10, 0x2, URZ ;  /* 0x000000020a2a7890 */ /* 0x000fe2000ff3e0ff */
[----:B------:R-:W-:Y:S01]  /*2400*/  UMOV UR4, UR7 ;  /* 0x0000000700047c82 */ /* 0x000fe20008000000 */
[----:B------:R-:W-:Y:S02]  /*2410*/  UMOV UR5, URZ ;  /* 0x000000ff00057c82 */ /* 0x000fe40008000000 */
[----:B------:R-:W-:Y:S01]  /*2420*/  UIADD3.X UR43, UPT, UPT, UR6, 0x40004040, URZ, UP1, !UPT ;  /* 0x40004040062b7890 */ /* 0x000fe20008ffe4ff */
[----:B------:R-:W-:Y:S01]  /*2430*/  UMOV UR21, UR4 ;  /* 0x0000000400157c82 */ /* 0x000fe20008000000 */
[----:B------:R-:W-:Y:S02]  /*2440*/  ULOP3.LUT UR4, UR9, 0x4000000, URZ, 0xfc, !UPT ;  /* 0x0400000009047892 */ /* 0x000fe4000f8efcff */
[----:B------:R-:W-:Y:S02]  /*2450*/  UIADD3.64 UR44, UPT, UPT, UR36, 0x80, URZ ;  /* 0x00000080242c7897 */ /* 0x000fe4000fffe0ff */
[----:B------:R-:W-:-:S02]  /*2460*/  UIADD3.64 UR46, UPT, UPT, UR42, 0x2, URZ ;  /* 0x000000022a2e7897 */ /* 0x000fc4000fffe0ff */
[----:B------:R-:W-:Y:S02]  /*2470*/  UIADD3.64 UR48, UPT, UPT, UR36, 0x100, URZ ;  /* 0x0000010024307897 */ /* 0x000fe4000fffe0ff */
[----:B------:R-:W-:Y:S02]  /*2480*/  UIADD3.64 UR50, UPT, UPT, UR42, 0x4, URZ ;  /* 0x000000042a327897 */ /* 0x000fe4000fffe0ff */
[----:B------:R-:W-:Y:S02]  /*2490*/  UIADD3.64 UR52, UPT, UPT, UR36, 0x180, URZ ;  /* 0x0000018024347897 */ /* 0x000fe4000fffe0ff */
[----:B------:R-:W-:Y:S02]  /*24a0*/  UIADD3.64 UR54, UPT, UPT, UR42, 0xfe, URZ ;  /* 0x000000fe2a367897 */ /* 0x000fe4000fffe0ff */
[----:B------:R-:W-:Y:S02]  /*24b0*/  UIADD3.64 UR56, UPT, UPT, UR36, 0x200, URZ ;  /* 0x0000020024387897 */ /* 0x000fe4000fffe0ff */
[----:B------:R-:W-:-:S02]  /*24c0*/  UIADD3.64 UR58, UPT, UPT, UR42, 0x100, URZ ;  /* 0x000001002a3a7897 */ /* 0x000fc4000fffe0ff */
[----:B------:R-:W-:Y:S02]  /*24d0*/  UIADD3.64 UR60, UPT, UPT, UR36, 0x280, URZ ;  /* 0x00000280243c7897 */ /* 0x000fe4000fffe0ff */
[----:B------:R-:W-:Y:S01]  /*24e0*/  UIADD3.64 UR62, UPT, UPT, UR42, 0x102, URZ ;  /* 0x000001022a3e7897 */ /* 0x000fe2000fffe0ff */
[----:B------:R-:W-:Y:S01]  /*24f0*/  UMOV UR26, 0x0 ;  /* 0x00000000001a7882 */ /* 0x000fe20000000000 */
[----:B------:R-:W-:Y:S01]  /*2500*/  UMOV UR27, 0x8088490 ;  /* 0x08088490001b7882 */ /* 0x000fe20000000000 */
[----:B------:R-:W-:Y:S01]  /*2510*/  UIADD3.64 UR64, UPT, UPT, UR36, 0x300, URZ ;  /* 0x0000030024407897 */ /* 0x000fe2000fffe0ff */
[----:B------:R-:W-:Y:S01]  /*2520*/  UMOV UR5, 0x40004040 ;  /* 0x4000404000057882 */ /* 0x000fe20000000000 */
[----:B------:R-:W-:Y:S01]  /*2530*/  UIADD3.64 UR66, UPT, UPT, UR42, 0x104, URZ ;  /* 0x000001042a427897 */ /* 0x000fe2000fffe0ff */
[----:B------:R-:W-:Y:S01]  /*2540*/  UMOV UR11, 0x40004040 ;  /* 0x40004040000b7882 */ /* 0x000fe20000000000 */
[----:B------:R-:W-:Y:S01]  /*2550*/  UMOV UR24, 0x0 ;  /* 0x0000000000187882 */ /* 0x000fe20000000000 */
[----:B------:R-:W-:Y:S01]  /*2560*/  UMOV UR25, 0x8088490 ;  /* 0x0808849000197882 */ /* 0x000fe20000000000 */
[----:B------:R-:W-:Y:S01]  /*2570*/  UMOV UR22, 0x0 ;  /* 0x0000000000167882 */ /* 0x000fe20000000000 */
[----:B------:R-:W-:Y:S01]  /*2580*/  UMOV UR23, 0x8088490 ;  /* 0x0808849000177882 */ /* 0x000fe20000000000 */
[----:B------:R1:W-:Y:S01]  /*2590*/  UTCHMMA gdesc[UR4], gdesc[UR10], tmem[UR16], tmem[UR26], idesc[UR27], !UPT ;  /* 0x00ff1a0a040075ea */ /* 0x0003e2000f800010 */
[----:B------:R-:W-:Y:S01]  /*25a0*/  UMOV UR18, 0x0 ;  /* 0x0000000000127882 */ /* 0x000fe20000000000 */
[----:B------:R-:W-:Y:S01]  /*25b0*/  UMOV UR19, 0x8088490 ;  /* 0x0808849000137882 */ /* 0x000fe20000000000 */
[----:B------:R1:W-:Y:S01]  /*25c0*/  UTCHMMA gdesc[UR36], gdesc[UR42], tmem[UR16], tmem[UR24], idesc[UR25], UPT ;  /* 0x00ff182a240075ea */ /* 0x0003e2000b800010 */
        /* <DEDUP_REMOVED lines=12> */
[----:B------:R1:W-:Y:S01]  /*2690*/  UTCHMMA gdesc[UR60], gdesc[UR62], tmem[UR16], tmem[UR40], idesc[UR41], UPT ;  /* 0x00ff283e3c0075ea */ /* 0x0003e2000b800010 */
[----:B------:R1:W-:Y:S01]  /*26a0*/  UTCHMMA gdesc[UR64], gdesc[UR66], tmem[UR16], tmem[UR38], idesc[UR39], UPT ;  /* 0x00ff2642400075ea */ /* 0x0003e2000b800010 */
[----:B------:R1:W-:Y:S01]  /*26b0*/  UTCBAR [UR21], URZ ;  /* 0x000000ff150073e9 */ /* 0x0003e200080000ff */
[----:B------:R-:W-:Y:S01]  /*26c0*/  NOP ;  /* 0x0000000000007918 */ /* 0x000fe20000000000 */
.L_x_6:
[----:B------:R-:W-:Y:S05]  /*26d0*/  @!P0 BRA `(.L_x_7) ;  /* 0x0000000000088947 */ /* 0x000fea0003800000 */
[----:B------:R-:W2:Y:S02]  /*26e0*/  SYNCS.PHASECHK.TRANS64.TRYWAIT P2, [UR13+0xa000], RZ ;  /* 0x00a000ffff0075a7 */ /* 0x000ea4000804110d */
[----:B--2---:R-:W-:Y:S05]  /*26f0*/  @!P2 BRA `(.L_x_8) ;  /* 0x000000600018a947 */ /* 0x004fea0003800000 */
.L_x_7:
[----:B------:R-:W-:Y:S01]  /*2700*/  BAR.SYNC.DEFER_BLOCKING 0x0 ;  /* 0x0000000000007b1d */ /* 0x000fe20000010000 */
[C---:B------:R-:W-:Y:S01]  /*2710*/  LOP3.LUT R20, R71.reuse, 0x6f, RZ, 0xc0, !PT ;  /* 0x0000006f47147812 */ /* 0x040fe200078ec0ff */
[----:B------:R-:W-:Y:S01]  /*2720*/  UIADD3 UR6, UPT, UPT, UR20, 0x18, URZ ;  /* 0x0000001814067890 */ /* 0x000fe2000fffe0ff */
[C---:B------:R-:W-:Y:S02]  /*2730*/  LOP3.LUT R3, R71.reuse, 0x80, RZ, 0xc0, !PT ;  /* 0x0000008047037812 */ /* 0x040fe400078ec0ff */
[----:B------:R-:W-:Y:S01]  /*2740*/  LOP3.LUT R77, R71, 0x10, RZ, 0xc0, !PT ;  /* 0x00000010474d7812 */ /* 0x000fe200078ec0ff */
[----:B-1----:R-:W1:Y:S01]  /*2750*/  LDCU UR4, c[0x0][0x3a8] ;  /* 0x00007500ff0477ac */ /* 0x002e620008000800 */
[----:B------:R-:W-:Y:S01]  /*2760*/  LEA.HI R21, R3, R20, RZ, 0x1d ;  /* 0x0000001403157211 */ /* 0x000fe200078fe8ff */
[----:B------:R-:W-:Y:S01]  /*2770*/  LDTM.16dp32bit_t0_t15.x16 R4, tmem[UR17] ;  /* 0x00000011000479ee */ /* 0x000fe20008a00000 */
[----:B------:R-:W1:Y:S01]  /*2780*/  LDTM.16dp32bit_t16_t31.x16 R4, tmem[UR17+0x10] ;  /* 0x00001011000479ee */ /* 0x000e620008a20000 */
[C---:B------:R-:W-:Y:S01]  /*2790*/  LOP3.LUT R23, R77.reuse, 0x2, RZ, 0xfc, !PT ;  /* 0x000000024d177812 */ /* 0x040fe200078efcff */
[----:B------:R-:W2:Y:S01]  /*27a0*/  LDCU.64 UR10, c[0x0][0x3d0] ;  /* 0x00007a00ff0a77ac */ /* 0x000ea20008000a00 */
[C---:B0-----:R-:W-:Y:S01]  /*27b0*/  LOP3.LUT R25, R77.reuse, 0x4, RZ, 0xfc, !PT ;  /* 0x000000044d197812 */ /* 0x041fe200078efcff */
[----:B------:R-:W-:Y:S01]  /*27c0*/  IMAD.IADD R78, R146, 0x1, R21 ;  /* 0x00000001924e7824 */ /* 0x000fe200078e0215 */
[----:B------:R-:W-:Y:S01]  /*27d0*/  LOP3.LUT R21, R77, 0x3, RZ, 0xfc, !PT ;  /* 0x000000034d157812 */ /* 0x000fe200078efcff */
[----:B------:R-:W0:Y:S01]  /*27e0*/  LDC R33, c[0x0][0x3d8] ;  /* 0x0000f600ff217b82 */ /* 0x000e220000000800 */
[----:B------:R-:W-:-:S02]  /*27f0*/  SHF.R.U32.HI R79, RZ, 0x2, R71 ;  /* 0x00000002ff4f7819 */ /* 0x000fc40000011647 */
[C---:B------:R-:W-:Y:S02]  /*2800*/  ISETP.GE.AND P4, PT, R78.reuse, R23, PT ;  /* 0x000000174e00720c */ /* 0x040fe40003f86270 */
[C---:B------:R-:W-:Y:S02]  /*2810*/  ISETP.GE.AND P3, PT, R78.reuse, R21, PT ;  /* 0x000000154e00720c */ /* 0x040fe40003f66270 */
[----:B------:R-:W-:Y:S01]  /*2820*/  LOP3.LUT R21, R77, 0x5, RZ, 0xfc, !PT ;  /* 0x000000054d157812 */ /* 0x000fe200078efcff */
[----:B------:R-:W3:Y:S01]  /*2830*/  LDC.64 R30, c[0x0][0x390] ;  /* 0x0000e400ff1e7b82 */ /* 0x000ee20000000a00 */
[----:B------:R-:W-:Y:S02]  /*2840*/  ISETP.GE.AND P2, PT, R78, R25, PT ;  /* 0x000000194e00720c */ /* 0x000fe40003f46270 */
[----:B------:R-:W-:Y:S02]  /*2850*/  PRMT R26, RZ, 0x7610, R26 ;  /* 0x00007610ff1a7816 */ /* 0x000fe4000000001a */
[----:B------:R-:W-:-:S02]  /*2860*/  PRMT R28, RZ, 0x7610, R28 ;  /* 0x00007610ff1c7816 */ /* 0x000fc4000000001c */
[----:B------:R-:W-:Y:S01]  /*2870*/  PRMT R32, RZ, 0x7610, R32 ;  /* 0x00007610ff207816 */ /* 0x000fe20000000020 */
[----:B------:R-:W4:Y:S01]  /*2880*/  @!P6 SYNCS.CCTL.IV [UR13+0xa000] ;  /* 0x00a00000ff00e9b1 */ /* 0x000f22000800000d */
[----:B------:R-:W-:Y:S01]  /*2890*/  NOP ;  /* 0x0000000000007918 */ /* 0x000fe20000000000 */
[----:B-1----:R-:W-:Y:S01]  /*28a0*/  FMUL R6, R6, UR4 ;  /* 0x0000000406067c20 */ /* 0x002fe20008400000 */
[----:B------:R-:W-:Y:S01]  /*28b0*/  FMUL R20, R7, UR4 ;  /* 0x0000000407147c20 */ /* 0x000fe20008400000 */
[----:B------:R-:W-:Y:S01]  /*28c0*/  LOP3.LUT R7, R77, 0x6, RZ, 0xfc, !PT ;  /* 0x000000064d077812 */ /* 0x000fe200078efcff */
[----:B------:R-:W-:Y:S01]  /*28d0*/  FMUL R8, R8, UR4 ;  /* 0x0000000408087c20 */ /* 0x000fe20008400000 */
[----:B------:R-:W-:Y:S01]  /*28e0*/  FMUL R10, R10, UR4 ;  /* 0x000000040a0a7c20 */ /* 0x000fe20008400000 */
[----:B------:R-:W-:Y:S01]  /*28f0*/  FSEL R23, R6, -INF , P4 ;  /* 0xff80000006177808 */ /* 0x000fe20002000000 */
[----:B------:R-:W-:Y:S01]  /*2900*/  FMUL R6, R9, UR4 ;  /* 0x0000000409067c20 */ /* 0x000fe20008400000 */
[----:B------:R-:W-:Y:S01]  /*2910*/  ISETP.GE.AND P4, PT, R78, R21, PT ;  /* 0x000000154e00720c */ /* 0x000fe20003f86270 */
[----:B------:R-:W-:Y:S01]  /*2920*/  FMUL R12, R12, UR4 ;  /* 0x000000040c0c7c20 */ /* 0x000fe20008400000 */
[----:B------:R-:W-:Y:S01]  /*2930*/  FSEL R21, R20, -INF , P3 ;  /* 0xff80000014157808 */ /* 0x000fe20001800000 */
[----:B------:R-:W-:Y:S01]  /*2940*/  FMUL R13, R13, UR4 ;  /* 0x000000040d0d7c20 */ /* 0x000fe20008400000 */
[----:B------:R-:W-:Y:S01]  /*2950*/  ISETP.GE.AND P3, PT, R78, R7, PT ;  /* 0x000000074e00720c */ /* 0x000fe20003f66270 */
[----:B------:R-:W-:Y:S01]  /*2960*/  FMUL R4, R4, UR4 ;  /* 0x0000000404047c20 */ /* 0x000fe20008400000 */
[----:B------:R-:W-:Y:S01]  /*2970*/  LOP3.LUT R7, R77, 0x7, RZ, 0xfc, !PT ;  /* 0x000000074d077812 */ /* 0x000fe200078efcff */
[----:B------:R-:W-:Y:S01]  /*2980*/  FMUL R11, R11, UR4 ;  /* 0x000000040b0b7c20 */ /* 0x000fe20008400000 */
[----:B------:R-:W-:Y:S01]  /*2990*/  FSEL R20, R8, -INF , P2 ;  /* 0xff80000008147808 */ /* 0x000fe20001000000 */
[----:B------:R-:W-:Y:S01]  /*29a0*/  FMUL R14, R14, UR4 ;  /* 0x000000040e0e7c20 */ /* 0x000fe20008400000 */
[----:B------:R-:W-:Y:S01]  /*29b0*/  ISETP.GE.AND P2, PT, R78, R7, PT ;  /* 0x000000074e00720c */ /* 0x000fe20003f46270 */
[----:B------:R-:W-:Y:S01]  /*29c0*/  FMUL R15, R15, UR4 ;  /* 0x000000040f0f7c20 */ /* 0x000fe20008400000 */
[C---:B------:R-:W-:Y:S01]  /*29d0*/  LOP3.LUT R9, R77.reuse, 0x8, RZ, 0xfc, !PT ;  /* 0x000000084d097812 */ /* 0x040fe200078efcff */
[----:B------:R-:W-:Y:S01]  /*29e0*/  FMUL R16, R16, UR4 ;  /* 0x0000000410107c20 */ /* 0x000fe20008400000 */
[----:B------:R-:W-:Y:S01]  /*29f0*/  LOP3.LUT R7, R77, 0x9, RZ, 0xfc, !PT ;  /* 0x000000094d077812 */ /* 0x000fe200078efcff */
[----:B------:R-:W-:Y:S01]  /*2a00*/  FMUL R17, R17, UR4 ;  /* 0x0000000411117c20 */ /* 0x000fe20008400000 */
[----:B------:R-:W-:Y:S01]  /*2a10*/  FSEL R25, R6, -INF , P4 ;  /* 0xff80000006197808 */ /* 0x000fe20002000000 */
[----:B------:R-:W-:Y:S01]  /*2a20*/  FMUL R6, R5, UR4 ;  /* 0x0000000405067c20 */ /* 0x000fe20008400000 */
[----:B------:R-:W-:Y:S01]  /*2a30*/  FSEL R22, R10, -INF , P3 ;  /* 0xff8000000a167808 */ /* 0x000fe20001800000 */
[----:B------:R-:W-:Y:S01]  /*2a40*/  FMUL R18, R18, UR4 ;  /* 0x0000000412127c20 */ /* 0x000fe20008400000 */
[C---:B------:R-:W-:Y:S01]  /*2a50*/  ISETP.GE.AND P4, PT, R78.reuse, R9, PT ;  /* 0x000000094e00720c */ /* 0x040fe20003f86270 */
[----:B------:R-:W-:Y:S01]  /*2a60*/  FMUL R19, R19, UR4 ;  /* 0x0000000413137c20 */ /* 0x000fe20008400000 */
[----:B------:R-:W-:Y:S01]  /*2a70*/  ISETP.GE.AND P3, PT, R78, R7, PT ;  /* 0x000000074e00720c */ /* 0x000fe20003f66270 */
[----:B--2---:R-:W-:Y:S01]  /*2a80*/  UIMAD UR4, UR12, UR10, URZ ;  /* 0x0000000a0c0472a4 */ /* 0x004fe2000f8e02ff */
[----:B------:R-:W-:-:S02]  /*2a90*/  FSEL R24, R12, -INF , P4 ;  /* 0xff8000000c187808 */ /* 0x000fc40002000000 */
[----:B------:R-:W-:Y:S01]  /*2aa0*/  FSEL R29, R13, -INF , P3 ;  /* 0xff8000000d1d7808 */ /* 0x000fe20001800000 */
[----:B------:R-:W-:Y:S01]  /*2ab0*/  USHF.L.U32 UR9, UR4, 0x1, URZ ;  /* 0x0000000104097899 */ /* 0x000fe200080006ff */
[CC--:B------:R-:W-:Y:S01]  /*2ac0*/  ISETP.GE.AND P4, PT, R78.reuse, R77.reuse, PT ;  /* 0x0000004d4e00720c */ /* 0x0c0fe20003f86270 */
[----:B------:R-:W-:Y:S01]  /*2ad0*/  UIMAD.WIDE UR4, UR4, 0x2, URZ ;  /* 0x00000002040478a5 */ /* 0x000fe2000f8e02ff */
[----:B------:R-:W-:Y:S01]  /*2ae0*/  ISETP.GT.AND P3, PT, R78, R77, PT ;  /* 0x0000004d4e00720c */ /* 0x000fe20003f64270 */
[----:B------:R-:W-:Y:S01]  /*2af0*/  UIADD3 UR4, UPT, UPT, UR20, 0x58, URZ ;  /* 0x0000005814047890 */ /* 0x000fe2000fffe0ff */
[----:B------:R-:W-:Y:S02]  /*2b00*/  FSEL R13, R4, -INF , P4 ;  /* 0xff800000040d7808 */ /* 0x000fe40002000000 */
[----:B------:R-:W-:Y:S02]  /*2b10*/  FSEL R12, R6, -INF , P3 ;  /* 0xff800000060c7808 */ /* 0x000fe40001800000 */
[----:B------:R-:W-:Y:S01]  /*2b20*/  LOP3.LUT R9, R77, 0xa, RZ, 0xfc, !PT ;  /* 0x0000000a4d097812 */ /* 0x000fe200078efcff */
[----:B0-----:R-:W-:Y:S01]  /*2b30*/  IMAD R10, R33, UR4, RZ ;  /* 0x00000004210a7c24 */ /* 0x001fe2000f8e02ff */
[----:B------:R-:W-:-:S02]  /*2b40*/  FMNMX3 R4, R13, R12, R23, !PT ;  /* 0x0000000c0d047276 */ /* 0x000fc40007800017 */
[----:B------:R-:W-:Y:S02]  /*2b50*/  LOP3.LUT R5, R77, 0xc, RZ, 0xfc, !PT ;  /* 0x0000000c4d057812 */ /* 0x000fe400078efcff */
[----:B------:R-:W-:Y:S02]  /*2b60*/  FMNMX3 R4, R4, R21, R20, !PT ;  /* 0x0000001504047276 */ /* 0x000fe40007800014 */
[----:B------:R-:W-:Y:S02]  /*2b70*/  FSEL R27, R11, -INF , P2 ;  /* 0xff8000000b1b7808 */ /* 0x000fe40001000000 */
[----:B------:R-:W-:Y:S02]  /*2b80*/  LOP3.LUT R7, R77, 0xb, RZ, 0xfc, !PT ;  /* 0x0000000b4d077812 */ /* 0x000fe400078efcff */
[----:B------:R-:W-:Y:S02]  /*2b90*/  ISETP.GE.AND P2, PT, R78, R9, PT ;  /* 0x000000094e00720c */ /* 0x000fe40003f46270 */
[----:B------:R-:W-:-:S02]  /*2ba0*/  FMNMX3 R4, R4, R25, R22, !PT ;  /* 0x0000001904047276 */ /* 0x000fc40007800016 */
[C---:B------:R-:W-:Y:S02]  /*2bb0*/  ISETP.GE.AND P3, PT, R78.reuse, R5, PT ;  /* 0x000000054e00720c */ /* 0x040fe40003f66270 */
[----:B------:R-:W-:Y:S02]  /*2bc0*/  ISETP.GE.AND P4, PT, R78, R7, PT ;  /* 0x000000074e00720c */ /* 0x000fe40003f86270 */
[C---:B------:R-:W-:Y:S02]  /*2bd0*/  LOP3.LUT R5, R77.reuse, 0xd, RZ, 0xfc, !PT ;  /* 0x0000000d4d057812 */ /* 0x040fe400078efcff */
[----:B------:R-:W-:Y:S02]  /*2be0*/  LOP3.LUT R7, R77, 0xe, RZ, 0xfc, !PT ;  /* 0x0000000e4d077812 */ /* 0x000fe400078efcff */
[----:B------:R-:W-:Y:S02]  /*2bf0*/  FSEL R14, R14, -INF , P2 ;  /* 0xff8000000e0e7808 */ /* 0x000fe40001000000 */
[----:B------:R-:W-:-:S02]  /*2c00*/  FMNMX3 R4, R4, R27, R24, !PT ;  /* 0x0000001b04047276 */ /* 0x000fc40007800018 */
[C---:B------:R-:W-:Y:S02]  /*2c10*/  ISETP.GE.AND P2, PT, R78.reuse, R5, PT ;  /* 0x000000054e00720c */ /* 0x040fe40003f46270 */
[----:B------:R-:W-:Y:S02]  /*2c20*/  FSEL R15, R15, -INF , P4 ;  /* 0xff8000000f0f7808 */ /* 0x000fe40002000000 */
[----:B------:R-:W-:Y:S02]  /*2c30*/  ISETP.GE.AND P4, PT, R78, R7, PT ;  /* 0x000000074e00720c */ /* 0x000fe40003f86270 */
[----:B------:R-:W-:Y:S02]  /*2c40*/  LOP3.LUT R5, R77, 0xf, RZ, 0xfc, !PT ;  /* 0x0000000f4d057812 */ /* 0x000fe400078efcff */
[----:B------:R-:W-:Y:S02]  /*2c50*/  FSEL R16, R16, -INF , P3 ;  /* 0xff80000010107808 */ /* 0x000fe40001800000 */
[----:B------:R-:W-:-:S02]  /*2c60*/  FMNMX3 R4, R4, R29, R14, !PT ;  /* 0x0000001d04047276 */ /* 0x000fc4000780000e */
[----:B------:R-:W-:Y:S02]  /*2c70*/  ISETP.GE.AND P3, PT, R78, R5, PT ;  /* 0x000000054e00720c */ /* 0x000fe40003f66270 */
[----:B------:R-:W-:Y:S02]  /*2c80*/  FSEL R17, R17, -INF , P2 ;  /* 0xff80000011117808 */ /* 0x000fe40001000000 */
[----:B------:R-:W-:Y:S02]  /*2c90*/  FSEL R18, R18, -INF , P4 ;  /* 0xff80000012127808 */ /* 0x000fe40002000000 */
[----:B------:R-:W-:Y:S02]  /*2ca0*/  FMNMX3 R4, R4, R15, R16, !PT ;  /* 0x0000000f04047276 */ /* 0x000fe40007800010 */
[----:B------:R-:W-:Y:S02]  /*2cb0*/  FSEL R19, R19, -INF , P3 ;  /* 0xff80000013137808 */ /* 0x000fe40001800000 */
[----:B------:R-:W-:-:S02]  /*2cc0*/  FMNMX3 R4, R4, R17, R18, !PT ;  /* 0x0000001104047276 */ /* 0x000fc40007800012 */
[----:B------:R-:W-:Y:S02]  /*2cd0*/  LOP3.LUT R6, R79, 0x38, RZ, 0xc0, !PT ;  /* 0x000000384f067812 */ /* 0x000fe400078ec0ff */
[----:B------:R-:W-:Y:S02]  /*2ce0*/  FMNMX R144, R19, R4, !PT ;  /* 0x0000000413907209 */ /* 0x000fe40007800000 */
[--C-:B------:R-:W-:Y:S02]  /*2cf0*/  LOP3.LUT R6, R6, 0x1f, R71.reuse, 0xf8, !PT ;  /* 0x0000001f06067812 */ /* 0x100fe400078ef847 */
[----:B------:R-:W-:Y:S01]  /*2d00*/  LOP3.LUT R4, R71, 0x1f, RZ, 0xc0, !PT ;  /* 0x0000001f47047812 */ /* 0x000fe200078ec0ff */
[----:B------:R-:W0:Y:S01]  /*2d10*/  SHFL.BFLY PT, R9, R144, 0x10, 0x1f ;  /* 0x0e001f0090097f89 */ /* 0x000e2200000e0000 */
[--C-:B------:R-:W-:Y:S01]  /*2d20*/  SHF.R.U32.HI R8, RZ, 0x5, R71.reuse ;  /* 0x00000005ff087819 */ /* 0x100fe20000011647 */
[----:B------:R-:W-:Y:S01]  /*2d30*/  IMAD.SHL.U32 R69, R6, 0x10, RZ ;  /* 0x0000001006457824 */ /* 0x000fe200078e00ff */
[----:B------:R-:W-:Y:S01]  /*2d40*/  SHF.R.U32.HI R7, RZ, 0x1, R71 ;  /* 0x00000001ff077819 */ /* 0x000fe20000011647 */
[----:B------:R-:W-:Y:S01]  /*2d50*/  IMAD R5, R4, UR11, RZ ;  /* 0x0000000b04057c24 */ /* 0x000fe2000f8e02ff */
[----:B------:R-:W-:-:S02]  /*2d60*/  SGXT.U32 R4, R8, 0x3 ;  /* 0x000000030804781a */ /* 0x000fc40000000000 */
[----:B------:R-:W-:Y:S02]  /*2d70*/  LOP3.LUT R6, R69, 0x1b0, RZ, 0xc0, !PT ;  /* 0x000001b045067812 */ /* 0x000fe400078ec0ff */
[----:B------:R-:W-:Y:S01]  /*2d80*/  PRMT R34, RZ, 0x7610, R34 ;  /* 0x00007610ff227816 */ /* 0x000fe20000000022 */
[----:B------:R-:W-:Y:S01]  /*2d90*/  IMAD R4, R4, R33, RZ ;  /* 0x0000002104047224 */ /* 0x000fe200078e02ff */
[----:B------:R-:W-:Y:S01]  /*2da0*/  LOP3.LUT R70, R6, 0x40, R7, 0xf8, !PT ;  /* 0x0000004006467812 */ /* 0x000fe200078ef807 */
[C---:B------:R-:W-:Y:S01]  /*2db0*/  IMAD.HI R6, R5.reuse, 0x2, RZ ;  /* 0x0000000205067827 */ /* 0x040fe200078e02ff */
[----:B------:R-:W-:Y:S02]  /*2dc0*/  SHF.L.U32 R7, R5, 0x1, RZ ;  /* 0x0000000105077819 */ /* 0x000fe400000006ff */
[----:B------:R-:W-:Y:S01]  /*2dd0*/  PRMT R36, RZ, 0x7610, R36 ;  /* 0x00007610ff247816 */ /* 0x000fe20000000024 */
[----:B------:R-:W-:Y:S01]  /*2de0*/  IMAD R5, R33, 0x8, R4 ;  /* 0x0000000821057824 */ /* 0x000fe200078e0204 */
[----:B---3--:R-:W-:Y:S01]  /*2df0*/  IADD3 R115, P2, P3, R7, UR9, R30 ;  /* 0x0000000907737c10 */ /* 0x008fe2000fb5e01e */
[C---:B------:R-:W-:Y:S01]  /*2e00*/  IMAD R7, R33.reuse, UR6, RZ ;  /* 0x0000000621077c24 */ /* 0x040fe2000f8e02ff */
[----:B------:R-:W-:Y:S01]  /*2e10*/  UIADD3 UR9, UPT, UPT, UR20, 0x38, URZ ;  /* 0x0000003814097890 */ /* 0x000fe2000fffe0ff */
[----:B------:R-:W-:Y:S01]  /*2e20*/  VIADD R70, R70, UR13 ;  /* 0x0000000d46467c36 */ /* 0x000fe20008000000 */
[----:B------:R-:W-:Y:S01]  /*2e30*/  IADD3.X R31, PT, PT, R6, UR5, R31, P2, P3 ;  /* 0x00000005061f7c10 */ /* 0x000fe200097e641f */
[----:B------:R-:W-:Y:S01]  /*2e40*/  IMAD R6, R33, 0x8, R5 ;  /* 0x0000000821067824 */ /* 0x000fe200078e0205 */
[-C--:B------:R-:W-:Y:S01]  /*2e50*/  LEA R136, P4, R7, R115.reuse, 0x1 ;  /* 0x0000007307887211 */ /* 0x080fe200078808ff */
[----:B------:R-:W-:Y:S01]  /*2e60*/  UIADD3 UR5, UPT, UPT, UR20, 0x78, URZ ;  /* 0x0000007814057890 */ /* 0x000fe2000fffe0ff */
[----:B0-----:R-:W-:Y:S01]  /*2e70*/  FMNMX3 R144, R144, -INF , R9, !PT ;  /* 0xff80000090907876 */ /* 0x001fe20007800009 */
[C---:B------:R-:W-:Y:S01]  /*2e80*/  IMAD R8, R33.reuse, 0x10, R6 ;  /* 0x0000001021087824 */ /* 0x040fe200078e0206 */
[----:B------:R-:W-:Y:S01]  /*2e90*/  LEA R142, P3, R4, R115, 0x1 ;  /* 0x00000073048e7211 */ /* 0x000fe200078608ff */
[----:B------:R-:W-:Y:S01]  /*2ea0*/  IMAD R9, R33, UR9, RZ ;  /* 0x0000000921097c24 */ /* 0x000fe2000f8e02ff */
[-C--:B------:R-:W-:Y:S01]  /*2eb0*/  LEA.HI.X.SX32 R137, R7, R31.reuse, 0x1, P4 ;  /* 0x0000001f07897211 */ /* 0x080fe200020f0eff */
[----:B------:R-:W-:Y:S01]  /*2ec0*/  FADD R7, -R144, -INF ;  /* 0xff80000090077421 */ /* 0x000fe20000000100 */
[----:B------:R-:W-:Y:S01]  /*2ed0*/  LEA.HI.X.SX32 R143, R4, R31, 0x1, P3 ;  /* 0x0000001f048f7211 */ /* 0x000fe200018f0eff */
[----:B------:R-:W-:Y:S01]  /*2ee0*/  IMAD R4, R33, 0x8, R8 ;  /* 0x0000000821047824 */ /* 0x000fe200078e0208 */
[-C--:B------:R-:W-:Y:S01]  /*2ef0*/  LEA R140, P2, R5, R115.reuse, 0x1 ;  /* 0x00000073058c7211 */ /* 0x080fe200078408ff */
[----:B------:R-:W-:Y:S01]  /*2f00*/  FMUL R7, R7, 1.4426950216293334961 ;  /* 0x3fb8aa3b07077820 */ /* 0x000fe20000400000 */
[----:B------:R-:W-:Y:S01]  /*2f10*/  LEA R138, P3, R6, R115, 0x1 ;  /* 0x00000073068a7211 */ /* 0x000fe200078608ff */
[----:B------:R-:W-:Y:S01]  /*2f20*/  IMAD R11, R33, UR5, RZ ;  /* 0x00000005210b7c24 */ /* 0x000fe2000f8e02ff */
[----:B------:R-:W-:Y:S01]  /*2f30*/  LEA.HI.X.SX32 R141, R5, R31, 0x1, P2 ;  /* 0x0000001f058d7211 */ /* 0x000fe200010f0eff */
[----:B------:R-:W4:Y:S01]  /*2f40*/  MUFU.EX2 R147, R7 ;  /* 0x0000000700937308 */ /* 0x000f220000000800 */
[----:B------:R-:W-:-:S02]  /*2f50*/  LEA R5, R33, R4, 0x3 ;  /* 0x0000000421057211 */ /* 0x000fc400078e18ff */
[----:B------:R-:W-:Y:S02]  /*2f60*/  LEA.HI.X.SX32 R139, R6, R31, 0x1, P3 ;  /* 0x0000001f068b7211 */ /* 0x000fe400018f0eff */
[-C--:B------:R-:W-:Y:S01]  /*2f70*/  LEA R134, P3, R8, R115.reuse, 0x1 ;  /* 0x0000007308867211 */ /* 0x080fe200078608ff */
[----:B------:R-:W-:Y:S01]  /*2f80*/  IMAD R6, R33, 0x10, R5 ;  /* 0x0000001021067824 */ /* 0x000fe200078e0205 */
[----:B------:R-:W-:Y:S02]  /*2f90*/  LEA R132, P4, R4, R115, 0x1 ;  /* 0x0000007304847211 */ /* 0x000fe400078808ff */
[----:B------:R-:W-:Y:S02]  /*2fa0*/  LEA.HI.X.SX32 R135, R8, R31, 0x1, P3 ;  /* 0x0000001f08877211 */ /* 0x000fe400018f0eff */
[----:B------:R-:W-:Y:S02]  /*2fb0*/  LEA R130, P3, R5, R115, 0x1 ;  /* 0x0000007305827211 */ /* 0x000fe400078608ff */
[-C--:B------:R-:W-:Y:S01]  /*2fc0*/  LEA.HI.X.SX32 R133, R4, R31.reuse, 0x1, P4 ;  /* 0x0000001f04857211 */ /* 0x080fe200020f0eff */
[----:B------:R-:W-:Y:S01]  /*2fd0*/  IMAD R4, R33, 0x8, R6 ;  /* 0x0000000821047824 */ /* 0x000fe200078e0206 */
[----:B------:R-:W-:-:S02]  /*2fe0*/  LEA.HI.X.SX32 R131, R5, R31, 0x1, P3 ;  /* 0x0000001f05837211 */ /* 0x000fc400018f0eff */
[-C--:B------:R-:W-:Y:S01]  /*2ff0*/  LEA R128, P2, R9, R115.reuse, 0x1 ;  /* 0x0000007309807211 */ /* 0x080fe200078408ff */
[----:B------:R-:W-:Y:S01]  /*3000*/  IMAD R5, R33, 0x8, R4 ;  /* 0x0000000821057824 */ /* 0x000fe200078e0204 */
[C---:B------:R-:W-:Y:S01]  /*3010*/  LEA R126, P3, R6.reuse, R115, 0x1 ;  /* 0x00000073067e7211 */ /* 0x040fe200078608ff */
[----:B----4-:R0:W-:Y:S01]  /*3020*/  STSM.16.M88 [R70+0x8000], R147 ;  /* 0x0080009346007844 */ /* 0x0101e20000000000 */
[-C--:B------:R-:W-:Y:S02]  /*3030*/  LEA.HI.X.SX32 R129, R9, R31.reuse, 0x1, P2 ;  /* 0x0000001f09817211 */ /* 0x080fe400010f0eff */
[----:B------:R-:W-:Y:S01]  /*3040*/  LEA.HI.X.SX32 R127, R6, R31, 0x1, P3 ;  /* 0x0000001f067f7211 */ /* 0x000fe200018f0eff */
[----:B------:R-:W-:Y:S01]  /*3050*/  IMAD R6, R33, 0x10, R5 ;  /* 0x0000001021067824 */ /* 0x000fe200078e0205 */
[-C--:B------:R-:W-:Y:S01]  /*3060*/  LEA R124, P2, R4, R115.reuse, 0x1 ;  /* 0x00000073047c7211 */ /* 0x080fe200078408ff */
[----:B------:R-:W-:Y:S01]  /*3070*/  BAR.SYNC.DEFER_BLOCKING 0x0 ;  /* 0x0000000000007b1d */ /* 0x000fe20000010000 */
[----:B------:R-:W-:-:S02]  /*3080*/  LEA R122, P3, R5, R115, 0x1 ;  /* 0x00000073057a7211 */ /* 0x000fc400078608ff */
[-C--:B------:R-:W-:Y:S02]  /*3090*/  LEA.HI.X.SX32 R125, R4, R31.reuse, 0x1, P2 ;  /* 0x0000001f047d7211 */ /* 0x080fe400010f0eff */
[----:B------:R-:W-:Y:S02]  /*30a0*/  LEA R4, R33, R6, 0x3 ;  /* 0x0000000621047211 */ /* 0x000fe400078e18ff */
[----:B------:R-:W-:Y:S02]  /*30b0*/  LEA.HI.X.SX32 R123, R5, R31, 0x1, P3 ;  /* 0x0000001f057b7211 */ /* 0x000fe400018f0eff */
[-C--:B------:R-:W-:Y:S01]  /*30c0*/  LEA R120, P4, R10, R115.reuse, 0x1 ;  /* 0x000000730a787211 */ /* 0x080fe200078808ff */
[----:B------:R-:W-:Y:S01]  /*30d0*/  IMAD R5, R33, 0x8, R4 ;  /* 0x0000000821057824 */ /* 0x000fe200078e0204 */
[----:B------:R-:W-:Y:S02]  /*30e0*/  LEA R118, P3, R6, R115, 0x1 ;  /* 0x0000007306767211 */ /* 0x000fe400078608ff */
[----:B------:R-:W-:-:S02]  /*30f0*/  LEA.HI.X.SX32 R121, R10, R31, 0x1, P4 ;  /* 0x0000001f0a797211 */ /* 0x000fc400020f0eff */
[----:B------:R-:W-:Y:S02]  /*3100*/  LEA.HI.X.SX32 R119, R6, R31, 0x1, P3 ;  /* 0x0000001f06777211 */ /* 0x000fe400018f0eff */
[-C--:B------:R-:W-:Y:S02]  /*3110*/  LEA R112, P2, R11, R115.reuse, 0x1 ;  /* 0x000000730b707211 */ /* 0x080fe400078408ff */
[-C--:B------:R-:W-:Y:S02]  /*3120*/  LEA R116, P3, R4, R115.reuse, 0x1 ;  /* 0x0000007304747211 */ /* 0x080fe400078608ff */
[----:B------:R-:W-:Y:S02]  /*3130*/  LEA R114, P4, R5, R115, 0x1 ;  /* 0x0000007305727211 */ /* 0x000fe400078808ff */
[----:B------:R-:W-:Y:S01]  /*3140*/  PRMT R30, RZ, 0x7610, R30 ;  /* 0x00007610ff1e7816 */ /* 0x000fe2000000001e */
[----:B------:R-:W2:Y:S01]  /*3150*/  @P0 LDG.E.U16 R26, desc[UR32][R142.64] ;  /* 0x000000208e1a0981 */ /* 0x000ea2000c1e1500 */
[----:B------:R-:W-:-:S02]  /*3160*/  PRMT R38, RZ, 0x7610, R38 ;  /* 0x00007610ff267816 */ /* 0x000fc40000000026 */
[----:B------:R-:W-:Y:S01]  /*3170*/  PRMT R40, RZ, 0x7610, R40 ;  /* 0x00007610ff287816 */ /* 0x000fe20000000028 */
[----:B------:R-:W3:Y:S01]  /*3180*/  @P0 LDG.E.U16 R28, desc[UR32][R140.64] ;  /* 0x000000208c1c0981 */ /* 0x000ee2000c1e1500 */
[----:B------:R-:W-:Y:S02]  /*3190*/  PRMT R42, RZ, 0x7610, R42 ;  /* 0x00007610ff2a7816 */ /* 0x000fe4000000002a */
[----:B------:R-:W-:Y:S01]  /*31a0*/  PRMT R44, RZ, 0x7610, R44 ;  /* 0x00007610ff2c7816 */ /* 0x000fe2000000002c */
[----:B------:R-:W4:Y:S01]  /*31b0*/  @P0 LDG.E.U16 R30, desc[UR32][R138.64] ;  /* 0x000000208a1e0981 */ /* 0x000f22000c1e1500 */
[----:B------:R-:W-:Y:S02]  /*31c0*/  PRMT R46, RZ, 0x7610, R46 ;  /* 0x00007610ff2e7816 */ /* 0x000fe4000000002e */
[----:B------:R-:W-:Y:S01]  /*31d0*/  PRMT R48, RZ, 0x7610, R48 ;  /* 0x00007610ff307816 */ /* 0x000fe20000000030 */
[----:B------:R-:W5:Y:S01]  /*31e0*/  @P0 LDG.E.U16 R32, desc[UR32][R136.64] ;  /* 0x0000002088200981 */ /* 0x000f62000c1e1500 */
[----:B------:R-:W-:-:S02]  /*31f0*/  PRMT R50, RZ, 0x7610, R50 ;  /* 0x00007610ff327816 */ /* 0x000fc40000000032 */
[----:B------:R-:W-:Y:S01]  /*3200*/  PRMT R52, RZ, 0x7610, R52 ;  /* 0x00007610ff347816 */ /* 0x000fe20000000034 */
[----:B------:R-:W5:Y:S01]  /*3210*/  @P0 LDG.E.U16 R34, desc[UR32][R134.64] ;  /* 0x0000002086220981 */ /* 0x000f62000c1e1500 */
[----:B------:R-:W-:Y:S02]  /*3220*/  PRMT R54, RZ, 0x7610, R54 ;  /* 0x00007610ff367816 */ /* 0x000fe40000000036 */
[----:B------:R-:W-:Y:S01]  /*3230*/  PRMT R56, RZ, 0x7610, R56 ;  /* 0x00007610ff387816 */ /* 0x000fe20000000038 */
[----:B------:R-:W5:Y:S01]  /*3240*/  @P0 LDG.E.U16 R36, desc[UR32][R132.64] ;  /* 0x0000002084240981 */ /* 0x000f62000c1e1500 */
[-C--:B------:R-:W-:Y:S02]  /*3250*/  LEA.HI.X.SX32 R113, R11, R31.reuse, 0x1, P2 ;  /* 0x0000001f0b717211 */ /* 0x080fe400010f0eff */
[-C--:B------:R-:W-:Y:S01]  /*3260*/  LEA.HI.X.SX32 R117, R4, R31.reuse, 0x1, P3 ;  /* 0x0000001f04757211 */ /* 0x080fe200018f0eff */
[----:B------:R-:W5:Y:S01]  /*3270*/  @P0 LDG.E.U16 R38, desc[UR32][R130.64] ;  /* 0x0000002082260981 */ /* 0x000f62000c1e1500 */
[----:B------:R-:W-:-:S03]  /*3280*/  LEA.HI.X.SX32 R115, R5, R31, 0x1, P4 ;  /* 0x0000001f05737211 */ /* 0x000fc600020f0eff */
[----:B------:R-:W5:Y:S04]  /*3290*/  @P0 LDG.E.U16 R40, desc[UR32][R128.64] ;  /* 0x0000002080280981 */ /* 0x000f68000c1e1500 */
[----:B------:R-:W5:Y:S04]  /*32a0*/  @P0 LDG.E.U16 R42, desc[UR32][R126.64] ;  /* 0x000000207e2a0981 */ /* 0x000f68000c1e1500 */
[----:B------:R-:W5:Y:S04]  /*32b0*/  @P0 LDG.E.U16 R44, desc[UR32][R124.64] ;  /* 0x000000207c2c0981 */ /* 0x000f68000c1e1500 */
[----:B------:R-:W5:Y:S04]  /*32c0*/  @P0 LDG.E.U16 R46, desc[UR32][R122.64] ;  /* 0x000000207a2e0981 */ /* 0x000f68000c1e1500 */
[----:B------:R-:W5:Y:S04]  /*32d0*/  @P0 LDG.E.U16 R48, desc[UR32][R120.64] ;  /* 0x0000002078300981 */ /* 0x000f68000c1e1500 */
[----:B------:R-:W5:Y:S04]  /*32e0*/  @P0 LDG.E.U16 R50, desc[UR32][R118.64] ;  /* 0x0000002076320981 */ /* 0x000f68000c1e1500 */
[----:B------:R-:W5:Y:S04]  /*32f0*/  @P0 LDG.E.U16 R52, desc[UR32][R116.64] ;  /* 0x0000002074340981 */ /* 0x000f68000c1e1500 */
[----:B------:R-:W5:Y:S04]  /*3300*/  @P0 LDG.E.U16 R54, desc[UR32][R114.64] ;  /* 0x0000002072360981 */ /* 0x000f68000c1e1500 */
[----:B------:R-:W5:Y:S01]  /*3310*/  @P0 LDG.E.U16 R56, desc[UR32][R112.64] ;  /* 0x0000002070380981 */ /* 0x000f62000c1e1500 */
[--C-:B------:R-:W-:Y:S01]  /*3320*/  FADD R13, R13, -R144.reuse ;  /* 0x800000900d0d7221 */ /* 0x100fe20000000000 */
[--C-:B------:R-:W-:Y:S01]  /*3330*/  FADD R12, R12, -R144.reuse ;  /* 0x800000900c0c7221 */ /* 0x100fe20000000000 */
[----:B------:R-:W-:-:S02]  /*3340*/  FADD R23, R23, -R144 ;  /* 0x8000009017177221 */ /* 0x000fc40000000000 */
[----:B------:R-:W-:Y:S01]  /*3350*/  FMUL R13, R13, 1.4426950216293334961 ;  /* 0x3fb8aa3b0d0d7820 */ /* 0x000fe20000400000 */
[----:B------:R-:W-:Y:S01]  /*3360*/  FMUL R12, R12, 1.4426950216293334961 ;  /* 0x3fb8aa3b0c0c7820 */ /* 0x000fe20000400000 */
[----:B------:R-:W-:Y:S01]  /*3370*/  FMUL R23, R23, 1.4426950216293334961 ;  /* 0x3fb8aa3b17177820 */ /* 0x000fe20000400000 */
[--C-:B------:R-:W-:Y:S01]  /*3380*/  FADD R21, R21, -R144.reuse ;  /* 0x8000009015157221 */ /* 0x100fe20000000000 */
[----:B------:R-:W-:Y:S01]  /*3390*/  MUFU.EX2 R4, R13 ;  /* 0x0000000d00047308 */ /* 0x000fe20000000800 */
[----:B------:R-:W-:Y:S02]  /*33a0*/  FADD R20, R20, -R144 ;  /* 0x8000009014147221 */ /* 0x000fe40000000000 */
[----:B------:R-:W-:-:S05]  /*33b0*/  FMUL R21, R21, 1.4426950216293334961 ;  /* 0x3fb8aa3b15157820 */ /* 0x000fca0000400000 */
[----:B------:R-:W1:Y:S01]  /*33c0*/  MUFU.EX2 R5, R12 ;  /* 0x0000000c00057308 */ /* 0x000e620000000800 */
[----:B------:R-:W-:Y:S01]  /*33d0*/  FMUL R20, R20, 1.4426950216293334961 ;  /* 0x3fb8aa3b14147820 */ /* 0x000fe20000400000 */
[----:B------:R-:W-:-:S06]  /*33e0*/  FADD R25, R25, -R144 ;  /* 0x8000009019197221 */ /* 0x000fcc0000000000 */
[----:B------:R-:W0:Y:S01]  /*33f0*/  MUFU.EX2 R23, R23 ;  /* 0x0000001700177308 */ /* 0x000e220000000800 */
[----:B------:R-:W-:Y:S01]  /*3400*/  FMUL R25, R25, 1.4426950216293334961 ;  /* 0x3fb8aa3b19197820 */ /* 0x000fe20000400000 */
[----:B------:R-:W-:-:S06]  /*3410*/  FADD R22, R22, -R144 ;  /* 0x8000009016167221 */ /* 0x000fcc0000000000 */
[----:B------:R-:W0:Y:S01]  /*3420*/  MUFU.EX2 R6, R21 ;  /* 0x0000001500067308 */ /* 0x000e220000000800 */
[----:B------:R-:W-:Y:S01]  /*3430*/  FMUL R22, R22, 1.4426950216293334961 ;  /* 0x3fb8aa3b16167820 */ /* 0x000fe20000400000 */
[----:B------:R-:W-:Y:S01]  /*3440*/  FADD R27, R27, -R144 ;  /* 0x800000901b1b7221 */ /* 0x000fe20000000000 */
[----:B-1----:R-:W-:-:S05]  /*3450*/  FADD R10, R4, R5 ;  /* 0x00000005040a7221 */ /* 0x002fca0000000000 */
[----:B------:R-:W1:Y:S01]  /*3460*/  MUFU.EX2 R20, R20 ;  /* 0x0000001400147308 */ /* 0x000e620000000800 */
[----:B------:R-:W-:Y:S01]  /*3470*/  FADD R24, R24, -R144 ;  /* 0x8000009018187221 */ /* 0x000fe20000000000 */
[----:B------:R-:W-:Y:S01]  /*3480*/  LOP3.LUT R71, R71, 0xff, RZ, 0xc0, !PT ;  /* 0x000000ff47477812 */ /* 0x000fe200078ec0ff */
[----:B------:R-:W-:-:S05]  /*3490*/  FMUL R27, R27, 1.4426950216293334961 ;  /* 0x3fb8aa3b1b1b7820 */ /* 0x000fca0000400000 */
[----:B------:R-:W1:Y:S01]  /*34a0*/  MUFU.EX2 R25, R25 ;  /* 0x0000001900197308 */ /* 0x000e620000000800 */
[----:B0-----:R-:W-:Y:S01]  /*34b0*/  FADD R11, R23, R10 ;  /* 0x0000000a170b7221 */ /* 0x001fe20000000000 */
[----:B------:R-:W-:Y:S01]  /*34c0*/  FMUL R24, R24, 1.4426950216293334961 ;  /* 0x3fb8aa3b18187820 */ /* 0x000fe20000400000 */
[----:B------:R-:W-:Y:S01]  /*34d0*/  FADD R29, R29, -R144 ;  /* 0x800000901d1d7221 */ /* 0x000fe20000000000 */
[----:B------:R-:W-:-:S04]  /*34e0*/  IMAD.SHL.U32 R12, R71, 0x2, RZ ;  /* 0x00000002470c7824 */ /* 0x000fc800078e00ff */
[----:B------:R-:W0:Y:S01]  /*34f0*/  MUFU.EX2 R7, R22 ;  /* 0x0000001600077308 */ /* 0x000e220000000800 */
[----:B------:R-:W-:Y:S01]  /*3500*/  FADD R11, R6, R11 ;  /* 0x0000000b060b7221 */ /* 0x000fe20000000000 */
[----:B------:R-:W-:Y:S01]  /*3510*/  FMUL R29, R29, 1.4426950216293334961 ;  /* 0x3fb8aa3b1d1d7820 */ /* 0x000fe20000400000 */
[----:B------:R-:W-:Y:S01]  /*3520*/  FADD R14, R14, -R144 ;  /* 0x800000900e0e7221 */ /* 0x000fe20000000000 */
[----:B------:R-:W-:-:S04]  /*3530*/  LOP3.LUT R79, R12, 0x30, R79, 0x78, !PT ;  /* 0x000000300c4f7812 */ /* 0x000fc800078e784f */
[----:B------:R-:W0:Y:S01]  /*3540*/  MUFU.EX2 R8, R27 ;  /* 0x0000001b00087308 */ /* 0x000e220000000800 */
[----:B-1----:R-:W-:Y:S01]  /*3550*/  FADD R12, R20, R11 ;  /* 0x0000000b140c7221 */ /* 0x002fe20000000000 */
[----:B------:R-:W-:Y:S01]  /*3560*/  LOP3.LUT R69, R69, 0x1f0, RZ, 0xc0, !PT ;  /* 0x000001f045457812 */ /* 0x000fe200078ec0ff */
[----:B------:R-:W-:Y:S01]  /*3570*/  FMUL R14, R14, 1.4426950216293334961 ;  /* 0x3fb8aa3b0e0e7820 */ /* 0x000fe20000400000 */
[----:B------:R-:W-:-:S04]  /*3580*/  FADD R15, R15, -R144 ;  /* 0x800000900f0f7221 */ /* 0x000fc80000000000 */
[----:B------:R-:W1:Y:S01]  /*3590*/  MUFU.EX2 R24, R24 ;  /* 0x0000001800187308 */ /* 0x000e620000000800 */
[----:B------:R-:W-:Y:S01]  /*35a0*/  FADD R12, R25, R12 ;  /* 0x0000000c190c7221 */ /* 0x000fe20000000000 */
[----:B------:R-:W-:Y:S01]  /*35b0*/  FADD R16, R16, -R144 ;  /* 0x8000009010107221 */ /* 0x000fe20000000000 */
[----:B------:R-:W-:Y:S01]  /*35c0*/  FMUL R15, R15, 1.4426950216293334961 ;  /* 0x3fb8aa3b0f0f7820 */ /* 0x000fe20000400000 */
[----:B------:R1:W2:Y:S04]  /*35d0*/  LDSM.16.M88 R148, [R69+UR13+0x8000] ;  /* 0x0080000d4594783b */ /* 0x0002a80008000000 */
[----:B------:R-:W1:Y:S01]  /*35e0*/  MUFU.EX2 R29, R29 ;  /* 0x0000001d001d7308 */ /* 0x000e620000000800 */
[----:B------:R-:W-:Y:S01]  /*35f0*/  BAR.SYNC.DEFER_BLOCKING 0x0 ;  /* 0x0000000000007b1d */ /* 0x000fe20000010000 */
[----:B0-----:R-:W-:Y:S01]  /*3600*/  FADD R11, R7, R12 ;  /* 0x0000000c070b7221 */ /* 0x001fe20000000000 */
[----:B------:R-:W-:Y:S01]  /*3610*/  FMUL R16, R16, 1.4426950216293334961 ;  /* 0x3fb8aa3b10107820 */ /* 0x000fe20000400000 */
[----:B------:R-:W-:-:S04]  /*3620*/  FADD R17, R17, -R144 ;  /* 0x8000009011117221 */ /* 0x000fc80000000000 */
[----:B------:R-:W0:Y:S01]  /*3630*/  MUFU.EX2 R9, R14 ;  /* 0x0000000e00097308 */ /* 0x000e220000000800 */
[----:B------:R-:W-:Y:S01]  /*3640*/  FADD R11, R8, R11 ;  /* 0x0000000b080b7221 */ /* 0x000fe20000000000 */
[----:B------:R-:W-:Y:S01]  /*3650*/  FMUL R17, R17, 1.4426950216293334961 ;  /* 0x3fb8aa3b11117820 */ /* 0x000fe20000400000 */
[----:B------:R-:W-:-:S05]  /*3660*/  FADD R18, R18, -R144 ;  /* 0x8000009012127221 */ /* 0x000fca0000000000 */
[----:B------:R-:W0:Y:S01]  /*3670*/  MUFU.EX2 R10, R15 ;  /* 0x0000000f000a7308 */ /* 0x000e220000000800 */
[----:B-1----:R-:W-:Y:S01]  /*3680*/  FADD R12, R24, R11 ;  /* 0x0000000b180c7221 */ /* 0x002fe20000000000 */
[----:B------:R-:W-:Y:S01]  /*3690*/  FMUL R18, R18, 1.4426950216293334961 ;  /* 0x3fb8aa3b12127820 */ /* 0x000fe20000400000 */
[----:B------:R-:W-:-:S05]  /*36a0*/  FADD R19, R19, -R144 ;  /* 0x8000009013137221 */ /* 0x000fca0000000000 */
[----:B------:R-:W1:Y:S01]  /*36b0*/  MUFU.EX2 R16, R16 ;  /* 0x0000001000107308 */ /* 0x000e620000000800 */
[----:B------:R-:W-:Y:S01]  /*36c0*/  FADD R12, R29, R12 ;  /* 0x0000000c1d0c7221 */ /* 0x000fe20000000000 */
[----:B------:R-:W-:-:S06]  /*36d0*/  FMUL R19, R19, 1.4426950216293334961 ;  /* 0x3fb8aa3b13137820 */ /* 0x000fcc0000400000 */
[----:B------:R-:W1:Y:S01]  /*36e0*/  MUFU.EX2 R17, R17 ;  /* 0x0000001100117308 */ /* 0x000e620000000800 */
[----:B0-----:R-:W-:-:S07]  /*36f0*/  FADD R13, R9, R12 ;  /* 0x0000000c090d7221 */ /* 0x001fce0000000000 */
[----:B------:R-:W0:Y:S01]  /*3700*/  MUFU.EX2 R11, R18 ;  /* 0x00000012000b7308 */ /* 0x000e220000000800 */
[----:B------:R-:W-:-:S07]  /*3710*/  FADD R13, R10, R13 ;  /* 0x0000000d0a0d7221 */ /* 0x000fce0000000000 */
[----:B------:R-:W0:Y:S01]  /*3720*/  MUFU.EX2 R12, R19 ;  /* 0x00000013000c7308 */ /* 0x000e220000000800 */
[----:B-1----:R-:W-:-:S04]  /*3730*/  FADD R14, R16, R13 ;  /* 0x0000000d100e7221 */ /* 0x002fc80000000000 */
[----:B------:R-:W-:Y:S01]  /*3740*/  FADD R14, R17, R14 ;  /* 0x0000000e110e7221 */ /* 0x000fe20000000000 */
[----:B------:R-:W-:-:S03]  /*3750*/  UIADD3 UR29, UPT, UPT, UR14, 0xa0, URZ ;  /* 0x000000a00e1d7890 */ /* 0x000fc6000fffe0ff */
[----:B0-----:R-:W-:Y:S01]  /*3760*/  FADD R13, R11, R14 ;  /* 0x0000000e0b0d7221 */ /* 0x001fe20000000000 */
[----:B------:R-:W-:Y:S01]  /*3770*/  UIADD3 UR8, UPT, UPT, UR8, UR29, URZ ;  /* 0x0000001d08087290 */ /* 0x000fe2000fffe0ff */
[----:B------:R-:W-:Y:S02]  /*3780*/  F2FP.BF16.F32.PACK_AB R4, R5, R4 ;  /* 0x000000040504723e */ /* 0x000fe400000010ff */
[----:B------:R-:W-:Y:S01]  /*3790*/  FADD R149, R12, R13 ;  /* 0x0000000d0c957221 */ /* 0x000fe20000000000 */
[----:B------:R-:W-:Y:S01]  /*37a0*/  ULEA UR28, UR28, UR8, 0x12 ;  /* 0x000000081c1c7291 */ /* 0x000fe2000f8e90ff */
[----:B------:R-:W-:-:S03]  /*37b0*/  F2FP.BF16.F32.PACK_AB R5, R6, R23 ;  /* 0x000000170605723e */ /* 0x000fc600000010ff */
[----:B------:R0:W1:Y:S01]  /*37c0*/  SHFL.BFLY PT, R150, R149, 0x10, 0x1f ;  /* 0x0e001f0095967f89 */ /* 0x00006200000e0000 */
[----:B------:R-:W-:Y:S02]  /*37d0*/  F2FP.BF16.F32.PACK_AB R7, R8, R7 ;  /* 0x000000070807723e */ /* 0x000fe400000010ff */
[----:B------:R-:W-:Y:S02]  /*37e0*/  F2FP.BF16.F32.PACK_AB R9, R10, R9 ;  /* 0x000000090a09723e */ /* 0x000fe400000010ff */
[----:B------:R-:W-:Y:S02]  /*37f0*/  F2FP.BF16.F32.PACK_AB R6, R25, R20 ;  /* 0x000000141906723e */ /* 0x000fe400000010ff */
[----:B------:R-:W-:Y:S02]  /*3800*/  F2FP.BF16.F32.PACK_AB R8, R29, R24 ;  /* 0x000000181d08723e */ /* 0x000fe400000010ff */
[----:B------:R-:W-:Y:S02]  /*3810*/  F2FP.BF16.F32.PACK_AB R10, R17, R16 ;  /* 0x00000010110a723e */ /* 0x000fe400000010ff */
[----:B------:R-:W-:Y:S01]  /*3820*/  F2FP.BF16.F32.PACK_AB R11, R12, R11 ;  /* 0x0000000b0c0b723e */ /* 0x000fe200000010ff */
[----:B--2---:R0:W-:Y:S04]  /*3830*/  STS.U16 [R79+UR13+0x8000], R26 ;  /* 0x0080001a4f007988 */ /* 0x0041e8000800040d */
[----:B---3--:R0:W-:Y:S04]  /*3840*/  STS.U16 [R79+UR13+0x8200], R28 ;  /* 0x0082001c4f007988 */ /* 0x0081e8000800040d */
[----:B----4-:R0:W-:Y:S04]  /*3850*/  STS.U16 [R79+UR13+0x8400], R30 ;  /* 0x0084001e4f007988 */ /* 0x0101e8000800040d */
[----:B-----5:R0:W-:Y:S04]  /*3860*/  STS.U16 [R79+UR13+0x8600], R32 ;  /* 0x008600204f007988 */ /* 0x0201e8000800040d */
        /* <DEDUP_REMOVED lines=12> */
[----:B-1----:R-:W-:Y:S05]  /*3930*/  @!P0 BRA `(.L_x_9) ;  /* 0x0000000000088947 */ /* 0x002fea0003800000 */
[----:B------:R1:W-:Y:S01]  /*3940*/  STTM.16dp32bit_t0_t15.x8 tmem[UR28], R4 ;  /* 0x00000004000079ed */ /* 0x0003e2000898001c */
[----:B------:R1:W-:Y:S02]  /*3950*/  STTM.16dp32bit_t16_t31.x8 tmem[UR28+0x8], R4 ;  /* 0x00000804000079ed */ /* 0x0003e400089a001c */
.L_x_9:
[----:B------:R-:W2:Y:S02]  /*3960*/  FENCE.VIEW.ASYNC.T ;  /* 0x00000000000073c6 */ /* 0x000ea40000000200 */
[----:B--2---:R-:W-:Y:S06]  /*3970*/  BAR.SYNC.DEFER_BLOCKING 0x0 ;  /* 0x0000000000007b1d */ /* 0x004fec0000010000 */
[----:B01----:R-:W0:Y:S01]  /*3980*/  LDTM.x64 R4, tmem[UR15] ;  /* 0x0000000f000479ee */ /* 0x003e220008340000 */
[----:B------:R-:W-:Y:S01]  /*3990*/  NOP ;  /* 0x0000000000007918 */ /* 0x000fe20000000000 */
[----:B------:R-:W-:Y:S05]  /*39a0*/  @!P0 BRA `(.L_x_10) ;  /* 0x0000000400048947 */ /* 0x000fea0003800000 */
[C---:B0-----:R-:W-:Y:S01]  /*39b0*/  FMUL R4, R148.reuse, R4 ;  /* 0x0000000494047220 */ /* 0x041fe20000400000 */
[C---:B------:R-:W-:Y:S01]  /*39c0*/  FMUL R5, R148.reuse, R5 ;  /* 0x0000000594057220 */ /* 0x040fe20000400000 */
        /* <DEDUP_REMOVED lines=61> */
[----:B------:R-:W-:-:S04]  /*3da0*/  FMUL R67, R148, R67 ;  /* 0x0000004394437220 */ /* 0x000fc80000400000 */
[----:B------:R1:W-:Y:S03]  /*3db0*/  STTM.x64 tmem[UR15], R4 ;  /* 0x00000004000079ed */ /* 0x0003e6000834000f */
.L_x_10:
[----:B0-----:R-:W0:Y:S02]  /*3dc0*/  FENCE.VIEW.ASYNC.T ;  /* 0x00000000000073c6 */ /* 0x001e240000000200 */
[----:B0-----:R-:W-:Y:S01]  /*3dd0*/  BAR.SYNC.DEFER_BLOCKING 0x0 ;  /* 0x0000000000007b1d */ /* 0x001fe20000010000 */
[----:B------:R-:W-:Y:S01]  /*3de0*/  FADD R150, R149, R150 ;  /* 0x0000009695967221 */ /* 0x000fe20000000000 */
[----:B------:R-:W-:Y:S01]  /*3df0*/  UIADD3 UR70, UPT, UPT, UR13, 0xe000, URZ ;  /* 0x0000e0000d467890 */ /* 0x000fe2000fffe0ff */
[----:B------:R-:W-:Y:S02]  /*3e00*/  FSEL R153, R144, -INF , P0 ;  /* 0xff80000090997808 */ /* 0x000fe40000000000 */
[----:B------:R-:W-:-:S05]  /*3e10*/  FADD R150, R147, R150 ;  /* 0x0000009693967221 */ /* 0x000fca0000000000 */
[----:B------:R-:W-:Y:S01]  /*3e20*/  FSEL R144, R150, 1, P0 ;  /* 0x3f80000096907808 */ /* 0x000fe20000000000 */
[----:B------:R0:W-:Y:S06]  /*3e30*/  MEMBAR.ALL.CTA ;  /* 0x0000000000007992 */ /* 0x0001ec0000008000 */
[----:B0-----:R-:W0:Y:S02]  /*3e40*/  FENCE.VIEW.ASYNC.S ;  /* 0x00000000000073c6 */ /* 0x001e240000000000 */
[----:B0-----:R-:W-:Y:S06]  /*3e50*/  BAR.SYNC.DEFER_BLOCKING 0x0 ;  /* 0x0000000000007b1d */ /* 0x001fec0000010000 */
[----:B------:R-:W-:Y:S05]  /*3e60*/  @!P1 BRA `(.L_x_11) ;  /* 0x0000000000649947 */ /* 0x000fea0003800000 */
[----:B------:R-:W-:Y:S01]  /*3e70*/  UIADD3 UR4, UPT, UPT, UR13, 0x8000, URZ ;  /* 0x000080000d047890 */ /* 0x000fe2000fffe0ff */
[----:B------:R-:W-:Y:S01]  /*3e80*/  BSSY.RECONVERGENT B0, `(.L_x_12) ;  /* 0x0000016000007945 */ /* 0x000fe20003800200 */
[----:B------:R-:W-:Y:S02]  /*3e90*/  ELECT P0, URZ, PT ;  /* 0x0000000000ff782f */ /* 0x000fe40003800000 */
[----:B------:R-:W-:Y:S01]  /*3ea0*/  USHF.R.U32.HI UR4, URZ, 0x4, UR4 ;  /* 0x00000004ff047899 */ /* 0x000fe20008011604 */
[----:B------:R-:W-:Y:S01]  /*3eb0*/  UMOV UR8, 0xfffffffe ;  /* 0xfffffffe00087882 */ /* 0x000fe20000000000 */
[----:B------:R-:W-:Y:S02]  /*3ec0*/  UMOV UR9, 0x7fffbfdf ;  /* 0x7fffbfdf00097882 */ /* 0x000fe40000000000 */
[----:B------:R-:W-:Y:S01]  /*3ed0*/  USGXT.U32 UR4, UR4, 0xe ;  /* 0x0000000e0404789a */ /* 0x000fe20008000000 */
[----:B------:R-:W-:Y:S01]  /*3ee0*/  UMOV UR5, URZ ;  /* 0x000000ff00057c82 */ /* 0x000fe20008000000 */
[----:B------:R-:W-:-:S02]  /*3ef0*/  UIADD3 UR6, UPT, UPT, UR14, 0xa8, URZ ;  /* 0x000000a80e067890 */ /* 0x000fc4000fffe0ff */
[----:B------:R-:W-:Y:S01]  /*3f00*/  UIADD3.64 UR8, UPT, UPT, UR4, -UR8, URZ ;  /* 0x8000000804087297 */ /* 0x000fe2000fffe0ff */
[----:B------:R-:W-:Y:S01]  /*3f10*/  UMOV UR18, 0x0 ;  /* 0x0000000000127882 */ /* 0x000fe20000000000 */
[----:B------:R-:W-:Y:S01]  /*3f20*/  UMOV UR19, 0x8200490 ;  /* 0x0820049000137882 */ /* 0x000fe20000000000 */
[----:B------:R-:W-:Y:S01]  /*3f30*/  UMOV UR5, 0x80004020 ;  /* 0x8000402000057882 */ /* 0x000fe20000000000 */
[----:B------:R-:W-:Y:S01]  /*3f40*/  UMOV UR22, 0x0 ;  /* 0x0000000000167882 */ /* 0x000fe20000000000 */
[----:B------:R-:W-:Y:S01]  /*3f50*/  UMOV UR23, 0x8200490 ;  /* 0x0820049000177882 */ /* 0x000fe20000000000 */
[----:B------:R0:W-:Y:S03]  /*3f60*/  UTCHMMA tmem[UR29], gdesc[UR4], tmem[UR14], tmem[UR18], idesc[UR19], UPT ;  /* 0x00ff12041d0079ea */ /* 0x0001e6000b80000e */
[----:B------:R0:W-:Y:S01]  /*3f70*/  UTCHMMA tmem[UR6], gdesc[UR8], tmem[UR14], tmem[UR22], idesc[UR23], UPT ;  /* 0x00ff1608060079ea */ /* 0x0001e2000b80000e */
[----:B------:R-:W-:Y:S05]  /*3f80*/  @!P0 BRA `(.L_x_13) ;  /* 0x0000000000148947 */ /* 0x000fea0003800000 */
[----:B0-----:R-:W-:Y:S01]  /*3f90*/  UMOV UR4, UR70 ;  /* 0x0000004600047c82 */ /* 0x001fe20008000000 */
[----:B------:R-:W-:Y:S02]  /*3fa0*/  UMOV UR5, URZ ;  /* 0x000000ff00057c82 */ /* 0x000fe40008000000 */
[----:B------:R-:W-:Y:S02]  /*3fb0*/  UMOV UR4, UR4 ;  /* 0x0000000400047c82 */ /* 0x000fe40008000000 */
[----:B------:R2:W-:Y:S01]  /*3fc0*/  UTCBAR [UR4], URZ ;  /* 0x000000ff040073e9 */ /* 0x0005e200080000ff */
[----:B------:R-:W-:Y:S02]  /*3fd0*/  NOP ;  /* 0x0000000000007918 */ /* 0x000fe40000000000 */
.L_x_13:
[----:B0-2---:R-:W-:Y:S05]  /*3fe0*/  BSYNC.RECONVERGENT B0 ;  /* 0x0000000000007941 */ /* 0x005fea0003800200 */
.L_x_12:
[----:B------:R-:W-:Y:S05]  /*3ff0*/  BRA `(.L_x_14) ;  /* 0x0000000000087947 */ /* 0x000fea0003800000 */
.L_x_11:
[----:B------:R-:W-:-:S13]  /*4000*/  ISETP.GE.AND P0, PT, R146, RZ, PT ;  /* 0x000000ff9200720c */ /* 0x000fda0003f06270 */
[----:B------:R-:W-:Y:S05]  /*4010*/  @!P0 BRA `(.L_x_15) ;  /* 0x0000001c00a08947 */ /* 0x000fea0003800000 */
.L_x_14:
[----:B------:R-:W-:Y:S01]  /*4020*/  USHF.R.U32.HI UR8, URZ, 0x4, UR13 ;  /* 0x00000004ff087899 */ /* 0x000fe2000801160d */
[----:B------:R-:W-:Y:S01]  /*4030*/  IMAD.SHL.U32 R145, R145, 0x20, RZ ;  /* 0x0000002091917824 */ /* 0x000fe200078e00ff */
[----:B------:R-:W-:Y:S01]  /*4040*/  USHF.R.U32.HI UR22, URZ, 0x4, UR7 ;  /* 0x00000004ff167899 */ /* 0x000fe20008011607 */
[----:B------:R-:W-:Y:S01]  /*4050*/  IADD3 R146, PT, PT, R146, 0x60, RZ ;  /* 0x0000006092927810 */ /* 0x000fe20007ffe0ff */
[----:B------:R-:W-:Y:S01]  /*4060*/  USGXT.U32 UR8, UR8, 0xe ;  /* 0x0000000e0808789a */ /* 0x000fe20008000000 */
[----:B-1----:R-:W-:Y:S01]  /*4070*/  IMAD.MOV.U32 R20, RZ, RZ, RZ ;  /* 0x000000ffff147224 */ /* 0x002fe200078e00ff */
[----:B------:R-:W-:Y:S01]  /*4080*/  UISETP.NE.U32.AND UP1, UPT, UR20, URZ, UPT ;  /* 0x000000ff1400728c */ /* 0x000fe2000bf25070 */
[----:B------:R-:W-:Y:S01]  /*4090*/  IMAD.MOV.U32 R148, RZ, RZ, RZ ;  /* 0x000000ffff947224 */ /* 0x000fe200078e00ff */
[----:B------:R-:W-:Y:S01]  /*40a0*/  ULOP3.LUT UR20, UR8, 0x4000000, URZ, 0xfc, !UPT ;  /* 0x0400000008147892 */ /* 0x000fe2000f8efcff */
[----:B------:R-:W-:Y:S01]  /*40b0*/  IMAD.MOV.U32 R150, RZ, RZ, RZ ;  /* 0x000000ffff967224 */ /* 0x000fe200078e00ff */
[----:B------:R-:W-:Y:S01]  /*40c0*/  USGXT.U32 UR22, UR22, 0xe ;  /* 0x0000000e1616789a */ /* 0x000fe20008000000 */
[----:B------:R-:W-:Y:S01]  /*40d0*/  IMAD.MOV.U32 R147, RZ, RZ, RZ ;  /* 0x000000ffff937224 */ /* 0x000fe200078e00ff */
[----:B------:R-:W-:Y:S01]  /*40e0*/  UIADD3 UR8, UP3, UPT, UR8, 0x4000080, URZ ;  /* 0x0400008008087890 */ /* 0x000fe2000ff7e0ff */
[----:B------:R-:W-:Y:S01]  /*40f0*/  MOV R149, R145 ;  /* 0x0000009100957202 */ /* 0x000fe20000000f00 */
[----:B------:R-:W-:Y:S01]  /*4100*/  UIADD3 UR4, UPT, UPT, UR13, 0xc000, URZ ;  /* 0x0000c0000d047890 */ /* 0x000fe2000fffe0ff */
[----:B------:R-:W-:Y:S01]  /*4110*/  UMOV UR6, URZ ;  /* 0x000000ff00067c82 */ /* 0x000fe20008000000 */
[----:B------:R-:W-:-:S02]  /*4120*/  USHF.L.U32 UR30, UR11, 0x5, URZ ;  /* 0x000000050b1e7899 */ /* 0x000fc400080006ff */
[----:B------:R-:W-:Y:S02]  /*4130*/  UIADD3 UR10, UP2, UPT, UR22, 0x2, URZ ;  /* 0x00000002160a7890 */ /* 0x000fe4000ff5e0ff */
[----:B------:R-:W-:Y:S02]  /*4140*/  UIADD3.X UR9, UPT, UPT, UR6, 0x40004040, URZ, UP3, !UPT ;  /* 0x4000404006097890 */ /* 0x000fe40009ffe4ff */
[----:B------:R-:W-:Y:S01]  /*4150*/  UIADD3 UR34, UP6, UPT, UR8, 0x80, URZ ;  /* 0x0000008008227890 */ /* 0x000fe2000ffde0ff */
[----:B------:R-:W-:Y:S01]  /*4160*/  IMAD.U32 R151, RZ, RZ, UR30 ;  /* 0x0000001eff977e24 */ /* 0x000fe2000f8e00ff */
[----:B------:R-:W-:Y:S01]  /*4170*/  USHF.R.U32.HI UR4, URZ, 0x4, UR4 ;  /* 0x00000004ff047899 */ /* 0x000fe20008011604 */
[----:B------:R-:W-:Y:S01]  /*4180*/  UMOV UR5, URZ ;  /* 0x000000ff00057c82 */ /* 0x000fe20008000000 */
[----:B------:R-:W-:Y:S02]  /*4190*/  UIADD3.X UR35, UPT, UPT, UR9, URZ, URZ, UP6, !UPT ;  /* 0x000000ff09237290 */ /* 0x000fe4000b7fe4ff */
[----:B------:R-:W-:-:S02]  /*41a0*/  UIADD3.X UR11, UPT, UPT, UR5, 0x40004040, URZ, UP2, !UPT ;  /* 0x40004040050b7890 */ /* 0x000fc400097fe4ff */
[----:B------:R-:W-:Y:S02]  /*41b0*/  USGXT.U32 UR4, UR4, 0xe ;  /* 0x0000000e0404789a */ /* 0x000fe40008000000 */
[----:B------:R-:W-:Y:S02]  /*41c0*/  UIADD3 UR36, UP5, UPT, UR8, 0x100, URZ ;  /* 0x0000010008247890 */ /* 0x000fe4000ffbe0ff */
[----:B------:R-:W-:Y:S02]  /*41d0*/  UIADD3 UR38, UP4, UPT, UR8, 0x180, URZ ;  /* 0x0000018008267890 */ /* 0x000fe4000ff9e0ff */
[----:B------:R-:W-:Y:S02]  /*41e0*/  UIADD3 UR40, UP3, UPT, UR8, 0x200, URZ ;  /* 0x0000020008287890 */ /* 0x000fe4000ff7e0ff */
[----:B------:R-:W-:Y:S02]  /*41f0*/  UIADD3 UR42, UP2, UPT, UR8, 0x280, URZ ;  /* 0x00000280082a7890 */ /* 0x000fe4000ff5e0ff */
[----:B------:R-:W-:Y:S01]  /*4200*/  UIADD3 UR44, UP6, UPT, UR8, 0x300, URZ ;  /* 0x00000300082c7890 */ /* 0x000fe2000ffde0ff */
[----:B------:R-:W-:Y:S01]  /*4210*/  UMOV UR18, 0xfffffffe ;  /* 0xfffffffe00127882 */ /* 0x000fe20000000000 */
[----:B------:R-:W-:Y:S01]  /*4220*/  UMOV UR19, 0x7fffbfdf ;  /* 0x7fffbfdf00137882 */ /* 0x000fe20000000000 */
[----:B------:R-:W-:Y:S01]  /*4230*/  UMOV UR31, 0x1 ;  /* 0x00000001001f7882 */ /* 0x000fe20000000000 */
[----:B------:R-:W0:Y:S01]  /*4240*/  LDCU UR71, c[0x0][0x3a8] ;  /* 0x00007500ff4777ac */ /* 0x000e220008000800 */
[----:B------:R-:W-:-:S02]  /*4250*/  UIADD3.64 UR18, UPT, UPT, UR4, -UR18, URZ ;  /* 0x8000001204127297 */ /* 0x000fc4000fffe0ff */
[----:B------:R-:W-:Y:S02]  /*4260*/  UIADD3.X UR37, UPT, UPT, UR9, URZ, URZ, UP5, !UPT ;  /* 0x000000ff09257290 */ /* 0x000fe4000affe4ff */
[----:B------:R-:W-:Y:S02]  /*4270*/  UIADD3.X UR39, UPT, UPT, UR9, URZ, URZ, UP4, !UPT ;  /* 0x000000ff09277290 */ /* 0x000fe4000a7fe4ff */
[----:B------:R-:W-:Y:S02]  /*4280*/  UIADD3.X UR41, UPT, UPT, UR9, URZ, URZ, UP3, !UPT ;  /* 0x000000ff09297290 */ /* 0x000fe40009ffe4ff */
[----:B------:R-:W-:Y:S02]  /*4290*/  UIADD3.X UR43, UPT, UPT, UR9, URZ, URZ, UP2, !UPT ;  /* 0x000000ff092b7290 */ /* 0x000fe400097fe4ff */
[----:B------:R-:W-:Y:S02]  /*42a0*/  UIADD3.X UR45, UPT, UPT, UR9, URZ, URZ, UP6, !UPT ;  /* 0x000000ff092d7290 */ /* 0x000fe4000b7fe4ff */
[----:B------:R-:W-:-:S02]  /*42b0*/  UIADD3.64 UR46, UPT, UPT, UR10, 0x2, URZ ;  /* 0x000000020a2e7897 */ /* 0x000fc4000fffe0ff */
[----:B------:R-:W-:Y:S02]  /*42c0*/  UIADD3.64 UR48, UPT, UPT, UR10, 0x4, URZ ;  /* 0x000000040a307897 */ /* 0x000fe4000fffe0ff */
[----:B------:R-:W-:Y:S02]  /*42d0*/  UIADD3.64 UR50, UPT, UPT, UR10, 0xfe, URZ ;  /* 0x000000fe0a327897 */ /* 0x000fe4000fffe0ff */
[----:B------:R-:W-:Y:S02]  /*42e0*/  UIADD3.64 UR52, UPT, UPT, UR10, 0x100, URZ ;  /* 0x000001000a347897 */ /* 0x000fe4000fffe0ff */
[----:B------:R-:W-:Y:S02]  /*42f0*/  UIADD3.64 UR54, UPT, UPT, UR10, 0x102, URZ ;  /* 0x000001020a367897 */ /* 0x000fe4000fffe0ff */
[----:B0-----:R-:W-:-:S12]  /*4300*/  UIADD3.64 UR56, UPT, UPT, UR10, 0x104, URZ ;  /* 0x000001040a387897 */ /* 0x001fd8000fffe0ff */
.L_x_20:
[----:B------:R-:W-:-:S04]  /*4310*/  IMAD.WIDE R4, R149, 0x2, R110 ;  /* 0x0000000295047825 */ /* 0x000fc800078e026e */
[C---:B------:R-:W-:Y:S01]  /*4320*/  IMAD.WIDE R8, R149.reuse, 0x2, R102 ;  /* 0x0000000295087825 */ /* 0x040fe200078e0266 */
[----:B------:R0:W2:Y:S03]  /*4330*/  LDG.E.U16 R26, desc[UR32][R4.64] ;  /* 0x00000020041a7981 */ /* 0x0000a6000c1e1500 */
[C---:B------:R-:W-:Y:S01]  /*4340*/  IMAD.WIDE R12, R149.reuse, 0x2, R94 ;  /* 0x00000002950c7825 */ /* 0x040fe200078e025e */
[----:B------:R1:W3:Y:S03]  /*4350*/  LDG.E.U16 R28, desc[UR32][R8.64] ;  /* 0x00000020081c7981 */ /* 0x0002e6000c1e1500 */
[C---:B------:R-:W-:Y:S01]  /*4360*/  IMAD.WIDE R6, R149.reuse, 0x2, R108 ;  /* 0x0000000295067825 */ /* 0x040fe200078e026c */
[----:B------:R-:W4:Y:S03]  /*4370*/  LDG.E.U16 R30, desc[UR32][R12.64] ;  /* 0x000000200c1e7981 */ /* 0x000f26000c1e1500 */
[C---:B------:R-:W-:Y:S01]  /*4380*/  IMAD.WIDE R10, R149.reuse, 0x2, R100 ;  /* 0x00000002950a7825 */ /* 0x040fe200078e0264 */
[----:B------:R5:W4:Y:S03]  /*4390*/  LDG.E.U16 R21, desc[UR32][R6.64] ;  /* 0x0000002006157981 */ /* 0x000b26000c1e1500 */
[C---:B------:R-:W-:Y:S01]  /*43a0*/  IMAD.WIDE R14, R149.reuse, 0x2, R92 ;  /* 0x00000002950e7825 */ /* 0x040fe200078e025c */
[----:B------:R0:W4:Y:S03]  /*43b0*/  LDG.E.U16 R27, desc[UR32][R10.64] ;  /* 0x000000200a1b7981 */ /* 0x000126000c1e1500 */
[C---:B------:R-:W-:Y:S01]  /*43c0*/  IMAD.WIDE R18, R149.reuse, 0x2, R86 ;  /* 0x0000000295127825 */ /* 0x040fe200078e0256 */
[----:B------:R1:W4:Y:S03]  /*43d0*/  LDG.E.U16 R29, desc[UR32][R14.64] ;  /* 0x000000200e1d7981 */ /* 0x000326000c1e1500 */
[----:B------:R-:W-:-:S02]  /*43e0*/  IMAD.WIDE R22, R149, 0x2, R84 ;  /* 0x0000000295167825 */ /* 0x000fc400078e0254 */
[----:B------:R-:W4:Y:S02]  /*43f0*/  LDG.E.U16 R18, desc[UR32][R18.64] ;  /* 0x0000002012127981 */ /* 0x000f24000c1e1500 */
[C---:B0-----:R-:W-:Y:S02]  /*4400*/  IMAD.WIDE R4, R149.reuse, 0x2, R106 ;  /* 0x0000000295047825 */ /* 0x041fe400078e026a */
[----:B------:R-:W4:Y:S02]  /*4410*/  LDG.E.U16 R23, desc[UR32][R22.64] ;  /* 0x0000002016177981 */ /* 0x000f24000c1e1500 */
[C---:B-1----:R-:W-:Y:S02]  /*4420*/  IMAD.WIDE R8, R149.reuse, 0x2, R98 ;  /* 0x0000000295087825 */ /* 0x042fe400078e0262 */
[----:B------:R-:W4:Y:S02]  /*4430*/  LDG.E.U16 R4, desc[UR32][R4.64] ;  /* 0x0000002004047981 */ /* 0x000f24000c1e1500 */
[----:B------:R-:W-:-:S02]  /*4440*/  IMAD.WIDE R16, R149, 0x2, R90 ;  /* 0x0000000295107825 */ /* 0x000fc400078e025a */
[----:B------:R-:W4:Y:S02]  /*4450*/  LDG.E.U16 R8, desc[UR32][R8.64] ;  /* 0x0000002008087981 */ /* 0x000f24000c1e1500 */
[C---:B------:R-:W-:Y:S02]  /*4460*/  IMAD.WIDE R24, R149.reuse, 0x2, R82 ;  /* 0x0000000295187825 */ /* 0x040fe400078e0252 */
[----:B------:R-:W4:Y:S02]  /*4470*/  LDG.E.U16 R16, desc[UR32][R16.64] ;  /* 0x0000002010107981 */ /* 0x000f24000c1e1500 */
[C---:B-----5:R-:W-:Y:S02]  /*4480*/  IMAD.WIDE R6, R149.reuse, 0x2, R104 ;  /* 0x0000000295067825 */ /* 0x060fe400078e0268 */
[----:B------:R-:W5:Y:S02]  /*4490*/  LDG.E.U16 R24, desc[UR32][R24.64] ;  /* 0x0000002018187981 */ /* 0x000f64000c1e1500 */
[----:B------:R-:W-:-:S02]  /*44a0*/  IMAD.WIDE R10, R149, 0x2, R96 ;  /* 0x00000002950a7825 */ /* 0x000fc400078e0260 */
[----:B------:R-:W5:Y:S02]  /*44b0*/  LDG.E.U16 R7, desc[UR32][R6.64] ;  /* 0x0000002006077981 */ /* 0x000f64000c1e1500 */
[C---:B------:R-:W-:Y:S02]  /*44c0*/  IMAD.WIDE R12, R149.reuse, 0x2, R88 ;  /* 0x00000002950c7825 */ /* 0x040fe400078e0258 */
[----:B------:R-:W5:Y:S02]  /*44d0*/  LDG.E.U16 R11, desc[UR32][R10.64] ;  /* 0x000000200a0b7981 */ /* 0x000f64000c1e1500 */
[----:B------:R-:W-:Y:S02]  /*44e0*/  IMAD.WIDE R14, R149, 0x2, R80 ;  /* 0x00000002950e7825 */ /* 0x000fe400078e0250 */
[----:B------:R-:W5:Y:S04]  /*44f0*/  LDG.E.U16 R13, desc[UR32][R12.64] ;  /* 0x000000200c0d7981 */ /* 0x000f68000c1e1500 */
[----:B------:R-:W5:Y:S01]  /*4500*/  LDG.E.U16 R15, desc[UR32][R14.64] ;  /* 0x000000200e0f7981 */ /* 0x000f62000c1e1500 */
[----:B------:R-:W-:-:S02]  /*4510*/  UMOV UR6, 0x1 ;  /* 0x0000000100067882 */ /* 0x000fc40000000000 */
[----:B------:R-:W-:-:S04]  /*4520*/  @!UP0 UIADD3 UR6, UPT, UPT, -UR6, 0x100000, URZ ;  /* 0x0010000006068890 */ /* 0x000fc8000fffe1ff */
[----:B------:R-:W-:Y:S02]  /*4530*/  @!UP0 USHF.L.U32 UR7, UR6, 0xb, URZ ;  /* 0x0000000b06078899 */ /* 0x000fe400080006ff */
[----:B------:R-:W-:Y:S01]  /*4540*/  @!UP0 USHF.L.U32 UR6, UR6, 0x1, URZ ;  /* 0x0000000106068899 */ /* 0x000fe200080006ff */
[----:B------:R-:W-:Y:S01]  /*4550*/  VOTEU.ALL UP2, P6 ;  /* 0x0000000000ff7886 */ /* 0x000fe20003040000 */
[----:B--2---:R0:W-:Y:S04]  /*4560*/  STS.U16 [R75+UR13+0xa000], R26 ;  /* 0x00a0001a4b007988 */ /* 0x0041e8000800040d */
[----:B---3--:R0:W-:Y:S04]  /*4570*/  STS.U16 [R75+UR13+0xa400], R28 ;  /* 0x00a4001c4b007988 */ /* 0x0081e8000800040d */
[----:B----4-:R0:W-:Y:S04]  /*4580*/  STS.U16 [R75+UR13+0xa800], R30 ;  /* 0x00a8001e4b007988 */ /* 0x0101e8000800040d */
        /* <DEDUP_REMOVED lines=8> */
[----:B-----5:R0:W-:Y:S04]  /*4610*/  STS.U16 [R73+UR13+0xae00], R24 ;  /* 0x00ae001849007988 */ /* 0x0201e8000800040d */
[----:B------:R0:W-:Y:S04]  /*4620*/  STS.U16 [R72+UR13+0xa300], R7 ;  /* 0x00a3000748007988 */ /* 0x0001e8000800040d */
[----:B------:R0:W-:Y:S04]  /*4630*/  STS.U16 [R72+UR13+0xa700], R11 ;  /* 0x00a7000b48007988 */ /* 0x0001e8000800040d */
[----:B------:R0:W-:Y:S04]  /*4640*/  STS.U16 [R72+UR13+0xab00], R13 ;  /* 0x00ab000d48007988 */ /* 0x0001e8000800040d */
[----:B------:R0:W-:Y:S01]  /*4650*/  STS.U16 [R72+UR13+0xaf00], R15 ;  /* 0x00af000f48007988 */ /* 0x0001e2000800040d */
[----:B------:R1:W-:Y:S06]  /*4660*/  MEMBAR.ALL.CTA ;  /* 0x0000000000007992 */ /* 0x0003ec0000008000 */
[----:B-1----:R-:W-:Y:S04]  /*4670*/  FENCE.VIEW.ASYNC.S ;  /* 0x00000000000073c6 */ /* 0x002fe80000000000 */
[----:B------:R-:W1:Y:S02]  /*4680*/  FENCE.VIEW.ASYNC.S ;  /* 0x00000000000073c6 */ /* 0x000e640000000000 */
[----:B-1----:R0:W1:Y:S02]  /*4690*/  @!UP2 SYNCS.EXCH.64 URZ, [UR13+0xe010], UR6 ;  /* 0x00e010060dffa5b2 */ /* 0x0020640008000100 */
[----:B-1----:R-:W-:Y:S06]  /*46a0*/  BAR.SYNC.DEFER_BLOCKING 0x0 ;  /* 0x0000000000007b1d */ /* 0x002fec0000010000 */
[----:B0-----:R-:W-:Y:S05]  /*46b0*/  BRA.U UP1, `(.L_x_16) ;  /* 0x00000001017c7547 */ /* 0x001fea000b800000 */
[----:B------:R-:W-:Y:S01]  /*46c0*/  UMOV UR21, 0x40004040 ;  /* 0x4000404000157882 */ /* 0x000fe20000000000 */
[----:B------:R-:W-:Y:S01]  /*46d0*/  UMOV UR23, 0x40004040 ;  /* 0x4000404000177882 */ /* 0x000fe20000000000 */
[----:B------:R-:W-:Y:S01]  /*46e0*/  UMOV UR24, 0x0 ;  /* 0x0000000000187882 */ /* 0x000fe20000000000 */
[----:B------:R-:W-:Y:S01]  /*46f0*/  UMOV UR25, 0x8088490 ;  /* 0x0808849000197882 */ /* 0x000fe20000000000 */
[----:B------:R-:W-:Y:S01]  /*4700*/  UIADD3 UR6, UPT, UPT, UR13, 0xe010, URZ ;  /* 0x0000e0100d067890 */ /* 0x000fe2000fffe0ff */
[----:B------:R0:W-:Y:S01]  /*4710*/  UTCHMMA gdesc[UR20], gdesc[UR22], tmem[UR16], tmem[UR24], idesc[UR25], !UPT ;  /* 0x00ff1816140075ea */ /* 0x0001e2000f800010 */
[----:B------:R-:W-:Y:S01]  /*4720*/  UMOV UR26, 0x0 ;  /* 0x00000000001a7882 */ /* 0x000fe20000000000 */
[----:B------:R-:W-:Y:S01]  /*4730*/  UMOV UR27, 0x8088490 ;  /* 0x08088490001b7882 */ /* 0x000fe20000000000 */
[----:B------:R-:W-:Y:S01]  /*4740*/  UMOV UR58, 0x0 ;  /* 0x00000000003a7882 */ /* 0x000fe20000000000 */
[----:B------:R-:W-:Y:S01]  /*4750*/  UMOV UR59, 0x8088490 ;  /* 0x08088490003b7882 */ /* 0x000fe20000000000 */
        /* <DEDUP_REMOVED lines=11> */
[----:B------:R-:W-:Y:S01]  /*4810*/  UMOV UR7, URZ ;  /* 0x000000ff00077c82 */ /* 0x000fe20008000000 */
[----:B------:R0:W-:Y:S01]  /*4820*/  UTCHMMA gdesc[UR38], gdesc[UR50], tmem[UR16], tmem[UR62], idesc[UR63], UPT ;  /* 0x00ff3e32260075ea */ /* 0x0001e2000b800010 */
[----:B------:R-:W-:Y:S01]  /*4830*/  UMOV UR68, 0x0 ;  /* 0x0000000000447882 */ /* 0x000fe20000000000 */
[----:B------:R-:W-:Y:S01]  /*4840*/  UMOV UR69, 0x8088490 ;  /* 0x0808849000457882 */ /* 0x000fe20000000000 */
[----:B------:R0:W-:Y:S01]  /*4850*/  UTCHMMA gdesc[UR40], gdesc[UR52], tmem[UR16], tmem[UR64], idesc[UR65], UPT ;  /* 0x00ff4034280075ea */ /* 0x0001e2000b800010 */
[----:B------:R-:W-:Y:S01]  /*4860*/  UMOV UR6, UR6 ;  /* 0x0000000600067c82 */ /* 0x000fe20008000000 */
[----:B------:R0:W-:Y:S01]  /*4870*/  UTCHMMA gdesc[UR42], gdesc[UR54], tmem[UR16], tmem[UR66], idesc[UR67], UPT ;  /* 0x00ff42362a0075ea */ /* 0x0001e2000b800010 */
[----:B------:R0:W-:Y:S01]  /*4880*/  UTCHMMA gdesc[UR44], gdesc[UR56], tmem[UR16], tmem[UR68], idesc[UR69], UPT ;  /* 0x00ff44382c0075ea */ /* 0x0001e2000b800010 */
[----:B------:R0:W-:Y:S01]  /*4890*/  UTCBAR [UR6], URZ ;  /* 0x000000ff060073e9 */ /* 0x0001e200080000ff */
[----:B------:R-:W-:Y:S01]  /*48a0*/  NOP ;  /* 0x0000000000007918 */ /* 0x000fe20000000000 */
.L_x_16:
[----:B------:R-:W1:Y:S01]  /*48b0*/  SYNCS.PHASECHK.TRANS64.TRYWAIT P0, [UR13+0xe010], RZ ;  /* 0x00e010ffff0075a7 */ /* 0x000e62000800110d */
[----:B------:R-:W-:Y:S01]  /*48c0*/  IADD3 R21, P2, PT, R77, R148, RZ ;  /* 0x000000944d157210 */ /* 0x000fe20007f5e0ff */
[----:B-1----:R-:W-:-:S12]  /*48d0*/  @!P0 BRA `(.L_x_17) ;  /* 0x0000003c00ac8947 */ /* 0x002fd80003800000 */
.L_x_25:
[----:B------:R-:W-:Y:S01]  /*48e0*/  BAR.SYNC.DEFER_BLOCKING 0x0 ;  /* 0x0000000000007b1d */ /* 0x000fe20000010000 */
[C---:B------:R-:W-:Y:S01]  /*48f0*/  IADD3 R23, P4, PT, R21.reuse, 0x20, RZ ;  /* 0x0000002015177810 */ /* 0x040fe20007f9e0ff */
[----:B------:R-:W-:Y:S01]  /*4900*/  IMAD.X R22, RZ, RZ, R150, P2 ;  /* 0x000000ffff167224 */ /* 0x000fe200010e0696 */
[C---:B------:R-:W-:Y:S01]  /*4910*/  IADD3 R25, P0, PT, R21.reuse, 0x22, RZ ;  /* 0x0000002215197810 */ /* 0x040fe20007f1e0ff */
[----:B------:R-:W-:Y:S01]  /*4920*/  IMAD.U32 R20, R20, -0x80000000, RZ ;  /* 0x8000000014147824 */ /* 0x000fe200078e00ff */
[----:B------:R-:W-:Y:S01]  /*4930*/  IADD3 R148, P1, PT, R148, 0x20, RZ ;  /* 0x0000002094947810 */ /* 0x000fe20007f3e0ff */
[----:B------:R-:W-:Y:S01]  /*4940*/  IMAD.X R24, RZ, RZ, R22, P4 ;  /* 0x000000ffff187224 */ /* 0x000fe200020e0616 */
[----:B------:R-:W-:Y:S01]  /*4950*/  IADD3 R27, P2, PT, R21, 0x23, RZ ;  /* 0x00000023151b7810 */ /* 0x000fe20007f5e0ff */
[----:B------:R-:W-:Y:S01]  /*4960*/  LDTM.16dp32bit_t0_t15.x16 R4, tmem[UR17] ;  /* 0x00000011000479ee */ /* 0x000fe20008a00000 */
[----:B------:R-:W1:Y:S01]  /*4970*/  LDTM.16dp32bit_t16_t31.x16 R4, tmem[UR17+0x10] ;  /* 0x00001011000479ee */ /* 0x000e620008a20000 */
[-C--:B------:R-:W-:Y:S01]  /*4980*/  ISETP.GT.U32.AND P3, PT, R25, R78.reuse, PT ;  /* 0x0000004e1900720c */ /* 0x080fe20003f64070 */
[----:B------:R-:W-:Y:S01]  /*4990*/  IMAD.X R150, RZ, RZ, R150, P1 ;  /* 0x000000ffff967224 */ /* 0x000fe200008e0696 */
[----:B------:R-:W-:Y:S01]  /*49a0*/  IADD3 R25, P4, PT, R21, 0x24, RZ ;  /* 0x0000002415197810 */ /* 0x000fe20007f9e0ff */
[----:B------:R-:W-:Y:S01]  /*49b0*/  IMAD.X R28, RZ, RZ, R22, P2 ;  /* 0x000000ffff1c7224 */ /* 0x000fe200010e0616 */
[----:B------:R-:W-:-:S02]  /*49c0*/  ISETP.GT.U32.AND P1, PT, R27, R78, PT ;  /* 0x0000004e1b00720c */ /* 0x000fc40003f24070 */
[----:B------:R-:W-:Y:S01]  /*49d0*/  IADD3.X R26, PT, PT, RZ, R22, RZ, P0, !PT ;  /* 0x00000016ff1a7210 */ /* 0x000fe200007fe4ff */
[--C-:B------:R-:W-:Y:S01]  /*49e0*/  IMAD.X R30, RZ, RZ, R22.reuse, P4 ;  /* 0x000000ffff1e7224 */ /* 0x100fe200020e0616 */
[C---:B------:R-:W-:Y:S02]  /*49f0*/  IADD3 R27, P0, PT, R21.reuse, 0x25, RZ ;  /* 0x00000025151b7810 */ /* 0x040fe40007f1e0ff */
[C---:B------:R-:W-:Y:S02]  /*4a00*/  IADD3 R29, P2, PT, R21.reuse, 0x26, RZ ;  /* 0x00000026151d7810 */ /* 0x040fe40007f5e0ff */
[----:B------:R-:W-:Y:S01]  /*4a10*/  IADD3 R31, P4, PT, R21, 0x27, RZ ;  /* 0x00000027151f7810 */ /* 0x000fe20007f9e0ff */
[--C-:B------:R-:W-:Y:S01]  /*4a20*/  IMAD.X R32, RZ, RZ, R22.reuse, P0 ;  /* 0x000000ffff207224 */ /* 0x100fe200000e0616 */
[----:B------:R-:W-:Y:S01]  /*4a30*/  ISETP.GT.U32.AND P0, PT, R25, R78, PT ;  /* 0x0000004e1900720c */ /* 0x000fe20003f04070 */
[----:B------:R-:W-:Y:S01]  /*4a40*/  IMAD.X R33, RZ, RZ, R22, P2 ;  /* 0x000000ffff217224 */ /* 0x000fe200010e0616 */
[----:B------:R-:W-:Y:S01]  /*4a50*/  IADD3.X R22, PT, PT, RZ, R22, RZ, P4, !PT ;  /* 0x00000016ff167210 */ /* 0x000fe200027fe4ff */
[----:B------:R-:W2:Y:S01]  /*4a60*/  @!P6 SYNCS.CCTL.IV [UR13+0xe010] ;  /* 0x00e01000ff00e9b1 */ /* 0x000ea2000800000d */
[CC--:B------:R-:W-:Y:S01]  /*4a70*/  ISETP.GE.U32.AND P4, PT, R23.reuse, R78.reuse, PT ;  /* 0x0000004e1700720c */ /* 0x0c0fe20003f86070 */
[----:B------:R-:W-:Y:S01]  /*4a80*/  NOP ;  /* 0x0000000000007918 */ /* 0x000fe20000000000 */
[----:B------:R-:W-:-:S02]  /*4a90*/  ISETP.GT.U32.AND P2, PT, R23, R78, PT ;  /* 0x0000004e1700720c */ /* 0x000fc40003f44070 */
[----:B------:R-:W-:Y:S01]  /*4aa0*/  ISETP.GE.U32.AND.EX P4, PT, R24, RZ, PT, P4 ;  /* 0x000000ff1800720c */ /* 0x000fe20003f86140 */
[----:B-1----:R-:W-:Y:S01]  /*4ab0*/  FMUL R5, R5, UR71 ;  /* 0x0000004705057c20 */ /* 0x002fe20008400000 */
[----:B------:R-:W-:Y:S01]  /*4ac0*/  FMUL R4, R4, UR71 ;  /* 0x0000004704047c20 */ /* 0x000fe20008400000 */
[----:B------:R-:W-:Y:S01]  /*4ad0*/  FMUL R7, R7, UR71 ;  /* 0x0000004707077c20 */ /* 0x000fe20008400000 */
[----:B------:R-:W-:Y:S01]  /*4ae0*/  ISETP.GT.U32.AND.EX P2, PT, R24, RZ, PT, P2 ;  /* 0x000000ff1800720c */ /* 0x000fe20003f44120 */
[----:B------:R-:W-:Y:S01]  /*4af0*/  FMUL R8, R8, UR71 ;  /* 0x0000004708087c20 */ /* 0x000fe20008400000 */
[----:B------:R-:W-:Y:S01]  /*4b00*/  FSEL R5, R5, -INF , !P4 ;  /* 0xff80000005057808 */ /* 0x000fe20006000000 */
[----:B------:R-:W-:Y:S01]  /*4b10*/  FMUL R6, R6, UR71 ;  /* 0x0000004706067c20 */ /* 0x000fe20008400000 */
[----:B------:R-:W-:Y:S01]  /*4b20*/  ISETP.GT.U32.AND.EX P1, PT, R28, RZ, PT, P1 ;  /* 0x000000ff1c00720c */ /* 0x000fe20003f24110 */
[----:B------:R-:W-:Y:S01]  /*4b30*/  FMUL R10, R10, UR71 ;  /* 0x000000470a0a7c20 */ /* 0x000fe20008400000 */
[-C--:B------:R-:W-:Y:S01]  /*4b40*/  ISETP.GT.U32.AND P4, PT, R29, R78.reuse, PT ;  /* 0x0000004e1d00720c */ /* 0x080fe20003f84070 */
[----:B------:R-:W-:Y:S01]  /*4b50*/  FMUL R9, R9, UR71 ;  /* 0x0000004709097c20 */ /* 0x000fe20008400000 */
[--C-:B------:R-:W-:Y:S01]  /*4b60*/  LOP3.LUT R25, R148, 0xf, R77.reuse, 0xfe, !PT ;  /* 0x0000000f94197812 */ /* 0x100fe200078efe4d */
[----:B------:R-:W-:Y:S01]  /*4b70*/  FMUL R11, R11, UR71 ;  /* 0x000000470b0b7c20 */ /* 0x000fe20008400000 */
[----:B------:R-:W-:Y:S01]  /*4b80*/  FSEL R21, R4, -INF , !P2 ;  /* 0xff80000004157808 */ /* 0x000fe20005000000 */
        /* <DEDUP_REMOVED lines=11> */
[----:B------:R-:W-:Y:S01]  /*4c40*/  ISETP.GT.U32.AND P1, PT, R25, R78, PT ;  /* 0x0000004e1900720c */ /* 0x000fe20003f24070 */
[----:B------:R-:W-:Y:S01]  /*4c50*/  FMUL R18, R18, UR71 ;  /* 0x0000004712127c20 */ /* 0x000fe20008400000 */
[----:B------:R-:W-:Y:S01]  /*4c60*/  ISETP.GT.U32.AND.EX P4, PT, R33, RZ, PT, P4 ;  /* 0x000000ff2100720c */ /* 0x000fe20003f84140 */
[----:B------:R-:W-:Y:S01]  /*4c70*/  FMUL R19, R19, UR71 ;  /* 0x0000004713137c20 */ /* 0x000fe20008400000 */
[----:B------:R-:W-:-:S02]  /*4c80*/  LOP3.LUT R25, R148, 0x8, R77, 0xfe, !PT ;  /* 0x0000000894197812 */ /* 0x000fc400078efe4d */
[----:B------:R-:W-:Y:S02]  /*4c90*/  FSEL R8, R8, -INF , !P0 ;  /* 0xff80000008087808 */ /* 0x000fe40004000000 */
[----:B------:R-:W-:Y:S02]  /*4ca0*/  FSEL R6, R6, -INF , !P3 ;  /* 0xff80000006067808 */ /* 0x000fe40005800000 */
[-C--:B------:R-:W-:Y:S02]  /*4cb0*/  ISETP.GT.U32.AND P0, PT, R23, R78.reuse, PT ;  /* 0x0000004e1700720c */ /* 0x080fe40003f04070 */
[----:B------:R-:W-:Y:S02]  /*4cc0*/  ISETP.GT.U32.AND.EX P2, PT, R32, RZ, PT, P2 ;  /* 0x000000ff2000720c */ /* 0x000fe40003f44120 */
[----:B------:R-:W-:Y:S02]  /*4cd0*/  FSEL R10, R10, -INF , !P4 ;  /* 0xff8000000a0a7808 */ /* 0x000fe40006000000 */
[----:B------:R-:W-:-:S02]  /*4ce0*/  ISETP.GT.U32.AND P3, PT, R31, R78, PT ;  /* 0x0000004e1f00720c */ /* 0x000fc40003f64070 */
[----:B------:R-:W-:Y:S02]  /*4cf0*/  LOP3.LUT R23, R148, 0xd, R77, 0xfe, !PT ;  /* 0x0000000d94177812 */ /* 0x000fe400078efe4d */
[-C--:B------:R-:W-:Y:S02]  /*4d00*/  ISETP.GT.U32.AND P4, PT, R25, R78.reuse, PT ;  /* 0x0000004e1900720c */ /* 0x080fe40003f84070 */
[----:B------:R-:W-:Y:S02]  /*4d10*/  FSEL R9, R9, -INF , !P2 ;  /* 0xff80000009097808 */ /* 0x000fe40005000000 */
[----:B------:R-:W-:Y:S02]  /*4d20*/  ISETP.GT.U32.AND P2, PT, R23, R78, PT ;  /* 0x0000004e1700720c */ /* 0x000fe40003f44070 */
[----:B------:R-:W-:Y:S02]  /*4d30*/  ISETP.GT.U32.AND.EX P3, PT, R22, RZ, PT, P3 ;  /* 0x000000ff1600720c */ /* 0x000fe40003f64130 */
[----:B------:R-:W-:-:S02]  /*4d40*/  ISETP.GT.U32.AND.EX P4, PT, R150, RZ, PT, P4 ;  /* 0x000000ff9600720c */ /* 0x000fc40003f84140 */
[C-C-:B------:R-:W-:Y:S02]  /*4d50*/  LOP3.LUT R25, R148.reuse, 0x9, R77.reuse, 0xfe, !PT ;  /* 0x0000000994197812 */ /* 0x140fe400078efe4d */
[----:B------:R-:W-:Y:S02]  /*4d60*/  LOP3.LUT R23, R148, 0xa, R77, 0xfe, !PT ;  /* 0x0000000a94177812 */ /* 0x000fe400078efe4d */
[----:B------:R-:W-:Y:S02]  /*4d70*/  FSEL R11, R11, -INF , !P3 ;  /* 0xff8000000b0b7808 */ /* 0x000fe40005800000 */
[----:B------:R-:W-:Y:S02]  /*4d80*/  FSEL R12, R12, -INF , !P4 ;  /* 0xff8000000c0c7808 */ /* 0x000fe40006000000 */
[-C--:B------:R-:W-:Y:S02]  /*4d90*/  ISETP.GT.U32.AND P3, PT, R25, R78.reuse, PT ;  /* 0x0000004e1900720c */ /* 0x080fe40003f64070 */
[----:B------:R-:W-:-:S02]  /*4da0*/  ISETP.GT.U32.AND P4, PT, R23, R78, PT ;  /* 0x0000004e1700720c */ /* 0x000fc40003f84070 */
[----:B------:R-:W-:Y:S02]  /*4db0*/  FMNMX3 R4, R21, R5, R6, !PT ;  /* 0x0000000515047276 */ /* 0x000fe40007800006 */
[C---:B------:R-:W-:Y:S02]  /*4dc0*/  ISETP.GT.U32.AND.EX P3, PT, R150.reuse, RZ, PT, P3 ;  /* 0x000000ff9600720c */ /* 0x040fe40003f64130 */
[----:B------:R-:W-:Y:S02]  /*4dd0*/  ISETP.GT.U32.AND.EX P4, PT, R150, RZ, PT, P4 ;  /* 0x000000ff9600720c */ /* 0x000fe40003f84140 */
[C-C-:B------:R-:W-:Y:S02]  /*4de0*/  LOP3.LUT R23, R148.reuse, 0xc, R77.reuse, 0xfe, !PT ;  /* 0x0000000c94177812 */ /* 0x140fe400078efe4d */
[----:B------:R-:W-:Y:S02]  /*4df0*/  LOP3.LUT R25, R148, 0xb, R77, 0xfe, !PT ;  /* 0x0000000b94197812 */ /* 0x000fe400078efe4d */
[----:B------:R-:W-:-:S02]  /*4e00*/  FMNMX3 R4, R4, R7, R8, !PT ;  /* 0x0000000704047276 */ /* 0x000fc40007800008 */
[----:B------:R-:W-:Y:S02]  /*4e10*/  FSEL R13, R13, -INF , !P3 ;  /* 0xff8000000d0d7808 */ /* 0x000fe40005800000 */
[----:B------:R-:W-:Y:S02]  /*4e20*/  FSEL R14, R14, -INF , !P4 ;  /* 0xff8000000e0e7808 */ /* 0x000fe40006000000 */
[-C--:B------:R-:W-:Y:S02]  /*4e30*/  ISETP.GT.U32.AND P3, PT, R23, R78.reuse, PT ;  /* 0x0000004e1700720c */ /* 0x080fe40003f64070 */
[----:B------:R-:W-:Y:S02]  /*4e40*/  ISETP.GT.U32.AND P4, PT, R25, R78, PT ;  /* 0x0000004e1900720c */ /* 0x000fe40003f84070 */
[----:B------:R-:W-:Y:S02]  /*4e50*/  FMNMX3 R4, R4, R9, R10, !PT ;  /* 0x0000000904047276 */ /* 0x000fe4000780000a */
[----:B------:R-:W-:-:S02]  /*4e60*/  ISETP.GT.U32.AND.EX P4, PT, R150, RZ, PT, P4 ;  /* 0x000000ff9600720c */ /* 0x000fc40003f84140 */
[----:B------:R-:W-:Y:S02]  /*4e70*/  ISETP.GT.U32.AND.EX P3, PT, R150, RZ, PT, P3 ;  /* 0x000000ff9600720c */ /* 0x000fe40003f64130 */
[----:B------:R-:W-:Y:S02]  /*4e80*/  FMNMX3 R4, R4, R11, R12, !PT ;  /* 0x0000000b04047276 */ /* 0x000fe4000780000c */
[C---:B------:R-:W-:Y:S02]  /*4e90*/  ISETP.GT.U32.AND.EX P0, PT, R150.reuse, RZ, PT, P0 ;  /* 0x000000ff9600720c */ /* 0x040fe40003f04100 */
[----:B------:R-:W-:Y:S02]  /*4ea0*/  ISETP.GT.U32.AND.EX P2, PT, R150, RZ, PT, P2 ;  /* 0x000000ff9600720c */ /* 0x000fe40003f44120 */
[----:B------:R-:W-:Y:S02]  /*4eb0*/  FSEL R15, R15, -INF , !P4 ;  /* 0xff8000000f0f7808 */ /* 0x000fe40006000000 */
[----:B------:R-:W-:-:S02]  /*4ec0*/  FSEL R16, R16, -INF , !P3 ;  /* 0xff80000010107808 */ /* 0x000fc40005800000 */
[----:B------:R-:W-:Y:S02]  /*4ed0*/  FMNMX3 R4, R4, R13, R14, !PT ;  /* 0x0000000d04047276 */ /* 0x000fe4000780000e */
[----:B------:R-:W-:Y:S02]  /*4ee0*/  ISETP.GT.U32.AND.EX P1, PT, R150, RZ, PT, P1 ;  /* 0x000000ff9600720c */ /* 0x000fe40003f24110 */
[----:B------:R-:W-:Y:S02]  /*4ef0*/  FSEL R17, R17, -INF , !P2 ;  /* 0xff80000011117808 */ /* 0x000fe40005000000 */
[----:B------:R-:W-:Y:S02]  /*4f00*/  FSEL R18, R18, -INF , !P0 ;  /* 0xff80000012127808 */ /* 0x000fe40004000000 */
[----:B------:R-:W-:Y:S02]  /*4f10*/  FMNMX3 R4, R4, R15, R16, !PT ;  /* 0x0000000f04047276 */ /* 0x000fe40007800010 */
[----:B------:R-:W-:-:S02]  /*4f20*/  FSEL R19, R19, -INF , !P1 ;  /* 0xff80000013137808 */ /* 0x000fc40004800000 */
[----:B------:R-:W-:-:S04]  /*4f30*/  FMNMX3 R4, R4, R17, R18, !PT ;  /* 0x0000001104047276 */ /* 0x000fc80007800012 */
[----:B------:R-:W-:-:S05]  /*4f40*/  FMNMX R4, R19, R4, !PT ;  /* 0x0000000413047209 */ /* 0x000fca0007800000 */
[----:B------:R-:W1:Y:S02]  /*4f50*/  SHFL.BFLY PT, R152, R4, 0x10, 0x1f ;  /* 0x0e001f0004987f89 */ /* 0x000e6400000e0000 */
[----:B-1----:R-:W-:-:S05]  /*4f60*/  FMNMX3 R152, R4, R152, R153, !PT ;  /* 0x0000009804987276 */ /* 0x002fca0007800099 */
[----:B------:R-:W-:Y:S01]  /*4f70*/  FADD R4, -R152, R153 ;  /* 0x0000009998047221 */ /* 0x000fe20000000100 */
[--C-:B------:R-:W-:Y:S01]  /*4f80*/  FADD R21, R21, -R152.reuse ;  /* 0x8000009815157221 */ /* 0x100fe20000000000 */
[--C-:B------:R-:W-:Y:S01]  /*4f90*/  FADD R5, R5, -R152.reuse ;  /* 0x8000009805057221 */ /* 0x100fe20000000000 */
[--C-:B------:R-:W-:Y:S01]  /*4fa0*/  FADD R6, R6, -R152.reuse ;  /* 0x8000009806067221 */ /* 0x100fe20000000000 */
[----:B------:R-:W-:Y:S01]  /*4fb0*/  FMUL R4, R4, 1.4426950216293334961 ;  /* 0x3fb8aa3b04047820 */ /* 0x000fe20000400000 */
[----:B------:R-:W-:Y:S01]  /*4fc0*/  FMUL R21, R21, 1.4426950216293334961 ;  /* 0x3fb8aa3b15157820 */ /* 0x000fe20000400000 */
[----:B------:R-:W-:Y:S01]  /*4fd0*/  FMUL R5, R5, 1.4426950216293334961 ;  /* 0x3fb8aa3b05057820 */ /* 0x000fe20000400000 */
[----:B------:R-:W-:Y:S01]  /*4fe0*/  FMUL R6, R6, 1.4426950216293334961 ;  /* 0x3fb8aa3b06067820 */ /* 0x000fe20000400000 */
[----:B------:R-:W2:Y:S01]  /*4ff0*/  MUFU.EX2 R153, R4 ;  /* 0x0000000400997308 */ /* 0x000ea20000000800 */
[--C-:B------:R-:W-:Y:S01]  /*5000*/  FADD R7, R7, -R152.reuse ;  /* 0x8000009807077221 */ /* 0x100fe20000000000 */
[--C-:B------:R-:W-:Y:S01]  /*5010*/  FADD R8, R8, -R152.reuse ;  /* 0x8000009808087221 */ /* 0x100fe20000000000 */
[--C-:B------:R-:W-:Y:S01]  /*5020*/  FADD R9, R9, -R152.reuse ;  /* 0x8000009809097221 */ /* 0x100fe20000000000 */
[--C-:B------:R-:W-:Y:S01]  /*5030*/  FADD R10, R10, -R152.reuse ;  /* 0x800000980a0a7221 */ /* 0x100fe20000000000 */
[----:B------:R-:W-:Y:S01]  /*5040*/  FMUL R7, R7, 1.4426950216293334961 ;  /* 0x3fb8aa3b07077820 */ /* 0x000fe20000400000 */
[----:B------:R-:W-:Y:S01]  /*5050*/  FMUL R8, R8, 1.4426950216293334961 ;  /* 0x3fb8aa3b08087820 */ /* 0x000fe20000400000 */
[----:B------:R-:W-:Y:S01]  /*5060*/  FMUL R9, R9, 1.4426950216293334961 ;  /* 0x3fb8aa3b09097820 */ /* 0x000fe20000400000 */
[----:B------:R-:W-:Y:S01]  /*5070*/  MUFU.EX2 R29, R21 ;  /* 0x00000015001d7308 */ /* 0x000fe20000000800 */
[----:B------:R-:W-:Y:S01]  /*5080*/  FMUL R10, R10, 1.4426950216293334961 ;  /* 0x3fb8aa3b0a0a7820 */ /* 0x000fe20000400000 */
[--C-:B------:R-:W-:Y:S01]  /*5090*/  FADD R11, R11, -R152.reuse ;  /* 0x800000980b0b7221 */ /* 0x100fe20000000000 */
[--C-:B------:R-:W-:Y:S01]  /*50a0*/  FADD R12, R12, -R152.reuse ;  /* 0x800000980c0c7221 */ /* 0x100fe20000000000 */
[--C-:B------:R-:W-:Y:S01]  /*50b0*/  FADD R13, R13, -R152.reuse ;  /* 0x800000980d0d7221 */ /* 0x100fe20000000000 */
[--C-:B------:R-:W-:Y:S01]  /*50c0*/  FADD R14, R14, -R152.reuse ;  /* 0x800000980e0e7221 */ /* 0x100fe20000000000 */
[----:B------:R-:W-:Y:S01]  /*50d0*/  FMUL R11, R11, 1.4426950216293334961 ;  /* 0x3fb8aa3b0b0b7820 */ /* 0x000fe20000400000 */
[----:B------:R-:W-:Y:S01]  /*50e0*/  FMUL R12, R12, 1.4426950216293334961 ;  /* 0x3fb8aa3b0c0c7820 */ /* 0x000fe20000400000 */
[----:B------:R-:W1:Y:S01]  /*50f0*/  MUFU.EX2 R40, R5 ;  /* 0x0000000500287308 */ /* 0x000e620000000800 */
[----:B--2---:R2:W-:Y:S01]  /*5100*/  STSM.16.M88 [R70+0xa000], R153 ;  /* 0x00a0009946007844 */ /* 0x0045e20000000000 */
[----:B------:R-:W-:Y:S01]  /*5110*/  FMUL R13, R13, 1.4426950216293334961 ;  /* 0x3fb8aa3b0d0d7820 */ /* 0x000fe20000400000 */
[----:B------:R-:W-:Y:S01]  /*5120*/  FMUL R14, R14, 1.4426950216293334961 ;  /* 0x3fb8aa3b0e0e7820 */ /* 0x000fe20000400000 */
[--C-:B------:R-:W-:Y:S01]  /*5130*/  FADD R15, R15, -R152.reuse ;  /* 0x800000980f0f7221 */ /* 0x100fe20000000000 */
[----:B------:R-:W-:Y:S01]  /*5140*/  BAR.SYNC.DEFER_BLOCKING 0x0 ;  /* 0x0000000000007b1d */ /* 0x000fe20000010000 */
[--C-:B------:R-:W-:Y:S01]  /*5150*/  FADD R16, R16, -R152.reuse ;  /* 0x8000009810107221 */ /* 0x100fe20000000000 */
[--C-:B------:R-:W-:Y:S01]  /*5160*/  FADD R17, R17, -R152.reuse ;  /* 0x8000009811117221 */ /* 0x100fe20000000000 */
[----:B------:R-:W-:Y:S01]  /*5170*/  FMUL R15, R15, 1.4426950216293334961 ;  /* 0x3fb8aa3b0f0f7820 */ /* 0x000fe20000400000 */
[--C-:B------:R-:W-:Y:S01]  /*5180*/  FADD R18, R18, -R152.reuse ;  /* 0x8000009812127221 */ /* 0x100fe20000000000 */
[----:B------:R-:W-:Y:S01]  /*5190*/  FMUL R16, R16, 1.4426950216293334961 ;  /* 0x3fb8aa3b10107820 */ /* 0x000fe20000400000 */
[----:B------:R-:W3:Y:S01]  /*51a0*/  MUFU.EX2 R42, R6 ;  /* 0x00000006002a7308 */ /* 0x000ee20000000800 */
[----:B------:R-:W-:Y:S01]  /*51b0*/  FMUL R17, R17, 1.4426950216293334961 ;  /* 0x3fb8aa3b11117820 */ /* 0x000fe20000400000 */
[----:B------:R-:W-:Y:S01]  /*51c0*/  FMUL R18, R18, 1.4426950216293334961 ;  /* 0x3fb8aa3b12127820 */ /* 0x000fe20000400000 */
[----:B------:R-:W-:Y:S01]  /*51d0*/  FADD R19, R19, -R152 ;  /* 0x8000009813137221 */ /* 0x000fe20000000000 */
[----:B-1----:R-:W-:-:S03]  /*51e0*/  FADD R5, R29, R40 ;  /* 0x000000281d057221 */ /* 0x002fc60000000000 */
[----:B------:R-:W-:Y:S01]  /*51f0*/  FMUL R19, R19, 1.4426950216293334961 ;  /* 0x3fb8aa3b13137820 */ /* 0x000fe20000400000 */
[----:B------:R1:W4:Y:S08]  /*5200*/  MUFU.EX2 R31, R7 ;  /* 0x00000007001f7308 */ /* 0x0003300000000800 */
[----:B------:R-:W5:Y:S01]  /*5210*/  MUFU.EX2 R44, R8 ;  /* 0x00000008002c7308 */ /* 0x000f620000000800 */
[----:B---3--:R-:W-:Y:S01]  /*5220*/  FADD R5, R42, R5 ;  /* 0x000000052a057221 */ /* 0x008fe20000000000 */
[----:B------:R2:W3:Y:S01]  /*5230*/  LDSM.16.M88 R156, [R69+UR13+0xa000] ;  /* 0x00a0000d459c783b */ /* 0x0004e20008000000 */
[----:B------:R-:W0:Y:S01]  /*5240*/  SYNCS.PHASECHK.TRANS64.TRYWAIT P0, [UR70], R20 ;  /* 0x00000014ff0075a7 */ /* 0x000e220008001146 */
[----:B-1----:R-:W-:-:S04]  /*5250*/  IMAD.WIDE R6, R151, 0x2, R140 ;  /* 0x0000000297067825 */ /* 0x002fc800078e028c */
[----:B------:R-:W1:Y:S01]  /*5260*/  MUFU.EX2 R33, R9 ;  /* 0x0000000900217308 */ /* 0x000e620000000800 */
[----:B----4-:R-:W-:-:S07]  /*5270*/  FADD R5, R31, R5 ;  /* 0x000000051f057221 */ /* 0x010fce0000000000 */
[----:B------:R-:W4:Y:S01]  /*5280*/  MUFU.EX2 R46, R10 ;  /* 0x0000000a002e7308 */ /* 0x000f220000000800 */
[----:B-----5:R-:W-:-:S07]  /*5290*/  FADD R5, R44, R5 ;  /* 0x000000052c057221 */ /* 0x020fce0000000000 */
[----:B------:R-:W5:Y:S01]  /*52a0*/  MUFU.EX2 R35, R11 ;  /* 0x0000000b00237308 */ /* 0x000f620000000800 */
[----:B-1----:R-:W-:-:S07]  /*52b0*/  FADD R5, R33, R5 ;  /* 0x0000000521057221 */ /* 0x002fce0000000000 */
        /* <DEDUP_REMOVED lines=15> */
[----:B-----5:R-:W-:-:S04]  /*53b0*/  FADD R5, R41, R5 ;  /* 0x0000000529057221 */ /* 0x020fc80000000000 */
[----:B-1----:R-:W-:-:S04]  /*53c0*/  FADD R5, R54, R5 ;  /* 0x0000000536057221 */ /* 0x002fc80000000000 */
[----:B----4-:R-:W-:Y:S01]  /*53d0*/  FADD R154, R43, R5 ;  /* 0x000000052b9a7221 */ /* 0x010fe20000000000 */
[----:B------:R-:W-:-:S04]  /*53e0*/  IMAD.WIDE R4, R151, 0x2, R142 ;  /* 0x0000000297047825 */ /* 0x000fc800078e028e */
[----:B------:R2:W1:Y:S01]  /*53f0*/  SHFL.BFLY PT, R155, R154, 0x10, 0x1f ;  /* 0x0e001f009a9b7f89 */ /* 0x00046200000e0000 */
[----:B0--3--:R-:W-:Y:S05]  /*5400*/  @!P0 BRA `(.L_x_18) ;  /* 0x0000003000ec8947 */ /* 0x009fea0003800000 */
.L_x_26:
[C---:B------:R-:W-:Y:S01]  /*5410*/  IMAD.WIDE R10, R151.reuse, 0x2, R136 ;  /* 0x00000002970a7825 */ /* 0x040fe200078e0288 */
[----:B------:R0:W3:Y:S03]  /*5420*/  LDG.E.U16 R28, desc[UR32][R4.64] ;  /* 0x00000020041c7981 */ /* 0x0000e6000c1e1500 */
[C---:B------:R-:W-:Y:S01]  /*5430*/  IMAD.WIDE R12, R151.reuse, 0x2, R134 ;  /* 0x00000002970c7825 */ /* 0x040fe200078e0286 */
[----:B------:R4:W5:Y:S03]  /*5440*/  LDG.E.U16 R34, desc[UR32][R10.64] ;  /* 0x000000200a227981 */ /* 0x000966000c1e1500 */
[C---:B------:R-:W-:Y:S01]  /*5450*/  IMAD.WIDE R14, R151.reuse, 0x2, R132 ;  /* 0x00000002970e7825 */ /* 0x040fe200078e0284 */
[----:B------:R2:W5:Y:S03]  /*5460*/  LDG.E.U16 R36, desc[UR32][R12.64] ;  /* 0x000000200c247981 */ /* 0x000566000c1e1500 */
[C---:B------:R-:W-:Y:S01]  /*5470*/  IMAD.WIDE R16, R151.reuse, 0x2, R130 ;  /* 0x0000000297107825 */ /* 0x040fe200078e0282 */
[----:B------:R1:W5:Y:S03]  /*5480*/  LDG.E.U16 R38, desc[UR32][R14.64] ;  /* 0x000000200e267981 */ /* 0x000366000c1e1500 */
[C---:B------:R-:W-:Y:S01]  /*5490*/  IMAD.WIDE R18, R151.reuse, 0x2, R128 ;  /* 0x0000000297127825 */ /* 0x040fe200078e0280 */
[----:B------:R-:W5:Y:S03]  /*54a0*/  LDG.E.U16 R30, desc[UR32][R6.64] ;  /* 0x00000020061e7981 */ /* 0x000f66000c1e1500 */
[C---:B------:R-:W-:Y:S01]  /*54b0*/  IMAD.WIDE R8, R151.reuse, 0x2, R138 ;  /* 0x0000000297087825 */ /* 0x040fe200078e028a */
[----:B------:R-:W5:Y:S03]  /*54c0*/  LDG.E.U16 R16, desc[UR32][R16.64] ;  /* 0x0000002010107981 */ /* 0x000f66000c1e1500 */
[C---:B0-----:R-:W-:Y:S01]  /*54d0*/  IMAD.WIDE R4, R151.reuse, 0x2, R126 ;  /* 0x0000000297047825 */ /* 0x041fe200078e027e */
[----:B------:R-:W5:Y:S03]  /*54e0*/  LDG.E.U16 R32, desc[UR32][R8.64] ;  /* 0x0000002008207981 */ /* 0x000f66000c1e1500 */
[C---:B------:R-:W-:Y:S01]  /*54f0*/  IMAD.WIDE R20, R151.reuse, 0x2, R124 ;  /* 0x0000000297147825 */ /* 0x040fe200078e027c */
[----:B------:R-:W5:Y:S03]  /*5500*/  LDG.E.U16 R18, desc[UR32][R18.64] ;  /* 0x0000002012127981 */ /* 0x000f66000c1e1500 */
[C---:B------:R-:W-:Y:S01]  /*5510*/  IMAD.WIDE R22, R151.reuse, 0x2, R122 ;  /* 0x0000000297167825 */ /* 0x040fe200078e027a */
[----:B------:R0:W5:Y:S03]  /*5520*/  LDG.E.U16 R158, desc[UR32][R4.64] ;  /* 0x00000020049e7981 */ /* 0x000166000c1e1500 */
[C---:B----4-:R-:W-:Y:S01]  /*5530*/  IMAD.WIDE R10, R151.reuse, 0x2, R120 ;  /* 0x00000002970a7825 */ /* 0x050fe200078e0278 */
[----:B------:R-:W4:Y:S03]  /*5540*/  LDG.E.U16 R160, desc[UR32][R20.64] ;  /* 0x0000002014a07981 */ /* 0x000f26000c1e1500 */
[C---:B--2---:R-:W-:Y:S01]  /*5550*/  IMAD.WIDE R12, R151.reuse, 0x2, R118 ;  /* 0x00000002970c7825 */ /* 0x044fe200078e0276 */
[----:B------:R-:W2:Y:S03]  /*5560*/  LDG.E.U16 R162, desc[UR32][R22.64] ;  /* 0x0000002016a27981 */ /* 0x000ea6000c1e1500 */
[C---:B-1----:R-:W-:Y:S01]  /*5570*/  IMAD.WIDE R14, R151.reuse, 0x2, R116 ;  /* 0x00000002970e7825 */ /* 0x042fe200078e0274 */
[----:B------:R1:W2:Y:S03]  /*5580*/  LDG.E.U16 R164, desc[UR32][R10.64] ;  /* 0x000000200aa47981 */ /* 0x0002a6000c1e1500 */
[C---:B------:R-:W-:Y:S01]  /*5590*/  IMAD.WIDE R24, R151.reuse, 0x2, R114 ;  /* 0x0000000297187825 */ /* 0x040fe200078e0272 */
[----:B------:R-:W2:Y:S03]  /*55a0*/  LDG.E.U16 R166, desc[UR32][R12.64] ;  /* 0x000000200ca67981 */ /* 0x000ea6000c1e1500 */
[----:B------:R-:W-:Y:S01]  /*55b0*/  IMAD.WIDE R26, R151, 0x2, R112 ;  /* 0x00000002971a7825 */ /* 0x000fe200078e0270 */
[----:B------:R-:W2:Y:S04]  /*55c0*/  LDG.E.U16 R168, desc[UR32][R14.64] ;  /* 0x000000200ea87981 */ /* 0x000ea8000c1e1500 */
[----:B------:R-:W2:Y:S04]  /*55d0*/  LDG.E.U16 R170, desc[UR32][R24.64] ;  /* 0x0000002018aa7981 */ /* 0x000ea8000c1e1500 */
[----:B------:R-:W2:Y:S01]  /*55e0*/  LDG.E.U16 R172, desc[UR32][R26.64] ;  /* 0x000000201aac7981 */ /* 0x000ea2000c1e1500 */
[----:B0-----:R-:W-:-:S02]  /*55f0*/  F2FP.BF16.F32.PACK_AB R4, R40, R29 ;  /* 0x0000001d2804723e */ /* 0x001fc400000010ff */
[----:B------:R-:W-:Y:S02]  /*5600*/  F2FP.BF16.F32.PACK_AB R5, R31, R42 ;  /* 0x0000002a1f05723e */ /* 0x000fe400000010ff */
[----:B------:R-:W-:Y:S02]  /*5610*/  F2FP.BF16.F32.PACK_AB R6, R33, R44 ;  /* 0x0000002c2106723e */ /* 0x000fe400000010ff */
[----:B------:R-:W-:Y:S02]  /*5620*/  F2FP.BF16.F32.PACK_AB R7, R35, R46 ;  /* 0x0000002e2307723e */ /* 0x000fe400000010ff */
[----:B------:R-:W-:Y:S02]  /*5630*/  F2FP.BF16.F32.PACK_AB R8, R37, R48 ;  /* 0x000000302508723e */ /* 0x000fe400000010ff */
[----:B------:R-:W-:Y:S02]  /*5640*/  F2FP.BF16.F32.PACK_AB R9, R39, R50 ;  /* 0x000000322709723e */ /* 0x000fe400000010ff */
[----:B-1----:R-:W-:-:S02]  /*5650*/  F2FP.BF16.F32.PACK_AB R10, R41, R52 ;  /* 0x00000034290a723e */ /* 0x002fc400000010ff */
[----:B------:R-:W-:-:S04]  /*5660*/  F2FP.BF16.F32.PACK_AB R11, R43, R54 ;  /* 0x000000362b0b723e */ /* 0x000fc800000010ff */
[----:B------:R-:W-:Y:S01]  /*5670*/  STTM.16dp32bit_t0_t15.x8 tmem[UR28], R4 ;  /* 0x00000004000079ed */ /* 0x000fe2000898001c */
[----:B------:R-:W-:Y:S01]  /*5680*/  STTM.16dp32bit_t16_t31.x8 tmem[UR28+0x8], R4 ;  /* 0x00000804000079ed */ /* 0x000fe200089a001c */
[----:B------:R-:W-:-:S04]  /*5690*/  ULEA UR70, UR31, UR13, 0x3 ;  /* 0x0000000d1f467291 */ /* 0x000fc8000f8e18ff */
[----:B------:R-:W-:Y:S01]  /*56a0*/  UIADD3 UR70, UPT, UPT, UR70, 0xe000, URZ ;  /* 0x0000e00046467890 */ /* 0x000fe2000fffe0ff */
[----:B---3--:R-:W-:Y:S04]  /*56b0*/  STS.U16 [R79+UR13+0xc000], R28 ;  /* 0x00c0001c4f007988 */ /* 0x008fe8000800040d */
[----:B-----5:R-:W-:Y:S04]  /*56c0*/  STS.U16 [R79+UR13+0xc600], R34 ;  /* 0x00c600224f007988 */ /* 0x020fe8000800040d */
[----:B------:R-:W-:Y:S04]  /*56d0*/  STS.U16 [R79+UR13+0xc800], R36 ;  /* 0x00c800244f007988 */ /* 0x000fe8000800040d */
[----:B------:R-:W-:Y:S04]  /*56e0*/  STS.U16 [R79+UR13+0xca00], R38 ;  /* 0x00ca00264f007988 */ /* 0x000fe8000800040d */
[----:B------:R-:W-:Y:S04]  /*56f0*/  STS.U16 [R79+UR13+0xc200], R30 ;  /* 0x00c2001e4f007988 */ /* 0x000fe8000800040d */
[----:B------:R-:W-:Y:S04]  /*5700*/  STS.U16 [R79+UR13+0xcc00], R16 ;  /* 0x00cc00104f007988 */ /* 0x000fe8000800040d */
[----:B------:R-:W-:Y:S04]  /*5710*/  STS.U16 [R79+UR13+0xc400], R32 ;  /* 0x00c400204f007988 */ /* 0x000fe8000800040d */
[----:B------:R0:W-:Y:S04]  /*5720*/  STS.U16 [R79+UR13+0xce00], R18 ;  /* 0x00ce00124f007988 */ /* 0x0001e8000800040d */
[----:B------:R1:W-:Y:S04]  /*5730*/  STS.U16 [R79+UR13+0xd000], R158 ;  /* 0x00d0009e4f007988 */ /* 0x0003e8000800040d */
[----:B----4-:R1:W-:Y:S04]  /*5740*/  STS.U16 [R79+UR13+0xd200], R160 ;  /* 0x00d200a04f007988 */ /* 0x0103e8000800040d */
[----:B--2---:R1:W-:Y:S04]  /*5750*/  STS.U16 [R79+UR13+0xd400], R162 ;  /* 0x00d400a24f007988 */ /* 0x0043e8000800040d */
[----:B------:R1:W-:Y:S04]  /*5760*/  STS.U16 [R79+UR13+0xd600], R164 ;  /* 0x00d600a44f007988 */ /* 0x0003e8000800040d */
[----:B------:R1:W-:Y:S04]  /*5770*/  STS.U16 [R79+UR13+0xd800], R166 ;  /* 0x00d800a64f007988 */ /* 0x0003e8000800040d */
[----:B------:R1:W-:Y:S04]  /*5780*/  STS.U16 [R79+UR13+0xda00], R168 ;  /* 0x00da00a84f007988 */ /* 0x0003e8000800040d */
[----:B------:R1:W-:Y:S04]  /*5790*/  STS.U16 [R79+UR13+0xdc00], R170 ;  /* 0x00dc00aa4f007988 */ /* 0x0003e8000800040d */
[----:B------:R1:W-:Y:S01]  /*57a0*/  STS.U16 [R79+UR13+0xde00], R172 ;  /* 0x00de00ac4f007988 */ /* 0x0003e2000800040d */
[----:B------:R-:W2:Y:S02]  /*57b0*/  FENCE.VIEW.ASYNC.T ;  /* 0x00000000000073c6 */ /* 0x000ea40000000200 */
[----:B--2---:R-:W-:Y:S06]  /*57c0*/  BAR.SYNC.DEFER_BLOCKING 0x0 ;  /* 0x0000000000007b1d */ /* 0x004fec0000010000 */
[----:B0-----:R-:W0:Y:S01]  /*57d0*/  LDTM.x64 R4, tmem[UR15] ;  /* 0x0000000f000479ee */ /* 0x001e220008340000 */
[----:B------:R-:W-:Y:S01]  /*57e0*/  NOP ;  /* 0x0000000000007918 */ /* 0x000fe20000000000 */
        /* <DEDUP_REMOVED lines=64> */
[----:B------:R1:W-:Y:S01]  /*5bf0*/  STTM.x64 tmem[UR15], R4 ;  /* 0x00000004000079ed */ /* 0x0003e2000834000f */
[----:B------:R-:W0:Y:S02]  /*5c00*/  FENCE.VIEW.ASYNC.T ;  /* 0x00000000000073c6 */ /* 0x000e240000000200 */
[----:B0-----:R-:W-:Y:S06]  /*5c10*/  BAR.SYNC.DEFER_BLOCKING 0x0 ;  /* 0x0000000000007b1d */ /* 0x001fec0000010000 */
[----:B------:R0:W-:Y:S06]  /*5c20*/  MEMBAR.ALL.CTA ;  /* 0x0000000000007992 */ /* 0x0001ec0000008000 */
[----:B0-----:R-:W0:Y:S01]  /*5c30*/  FENCE.VIEW.ASYNC.S ;  /* 0x00000000000073c6 */ /* 0x001e220000000000 */
[----:B------:R-:W-:Y:S01]  /*5c40*/  FADD R156, R154, R155 ;  /* 0x0000009b9a9c7221 */ /* 0x000fe20000000000 */
[----:B------:R-:W-:Y:S01]  /*5c50*/  IMAD.MOV.U32 R154, RZ, RZ, R147 ;  /* 0x000000ffff9a7224 */ /* 0x000fe200078e0093 */
[----:B0-----:R-:W-:Y:S06]  /*5c60*/  BAR.SYNC.DEFER_BLOCKING 0x0 ;  /* 0x0000000000007b1d */ /* 0x001fec0000010000 */
[----:B------:R-:W-:Y:S05]  /*5c70*/  BRA.U UP1, `(.L_x_19) ;  /* 0x0000000101387547 */ /* 0x000fea000b800000 */
[----:B------:R-:W-:Y:S01]  /*5c80*/  UIADD3 UR21, UPT, UPT, UR14, 0xa8, URZ ;  /* 0x000000a80e157890 */ /* 0x000fe2000fffe0ff */
[----:B------:R-:W-:Y:S01]  /*5c90*/  UMOV UR24, UR4 ;  /* 0x0000000400187c82 */ /* 0x000fe20008000000 */
[----:B------:R-:W-:Y:S01]  /*5ca0*/  UMOV UR25, 0x80004020 ;  /* 0x8000402000197882 */ /* 0x000fe20000000000 */
[----:B------:R-:W-:Y:S01]  /*5cb0*/  UMOV UR26, 0x0 ;  /* 0x00000000001a7882 */ /* 0x000fe20000000000 */
[----:B------:R-:W-:Y:S01]  /*5cc0*/  UMOV UR27, 0x8200490 ;  /* 0x08200490001b7882 */ /* 0x000fe20000000000 */
[----:B------:R-:W-:Y:S01]  /*5cd0*/  UMOV UR6, UR70 ;  /* 0x0000004600067c82 */ /* 0x000fe20008000000 */
[----:B------:R-:W-:Y:S01]  /*5ce0*/  UMOV UR7, URZ ;  /* 0x000000ff00077c82 */ /* 0x000fe20008000000 */
[----:B------:R-:W-:Y:S01]  /*5cf0*/  UMOV UR58, 0x0 ;  /* 0x00000000003a7882 */ /* 0x000fe20000000000 */
[----:B------:R-:W-:Y:S01]  /*5d00*/  UMOV UR59, 0x8200490 ;  /* 0x08200490003b7882 */ /* 0x000fe20000000000 */
[----:B------:R0:W-:Y:S01]  /*5d10*/  UTCHMMA tmem[UR29], gdesc[UR24], tmem[UR14], tmem[UR26], idesc[UR27], UPT ;  /* 0x00ff1a181d0079ea */ /* 0x0001e2000b80000e */
[----:B------:R-:W-:Y:S01]  /*5d20*/  UMOV UR6, UR6 ;  /* 0x0000000600067c82 */ /* 0x000fe20008000000 */
[----:B------:R0:W-:Y:S01]  /*5d30*/  UTCHMMA tmem[UR21], gdesc[UR18], tmem[UR14], tmem[UR58], idesc[UR59], UPT ;  /* 0x00ff3a12150079ea */ /* 0x0001e2000b80000e */
[----:B------:R0:W-:Y:S01]  /*5d40*/  UTCBAR [UR6], URZ ;  /* 0x000000ff060073e9 */ /* 0x0001e200080000ff */
[----:B------:R-:W-:-:S02]  /*5d50*/  NOP ;  /* 0x0000000000007918 */ /* 0x000fc40000000000 */
.L_x_19:
[----:B------:R-:W-:Y:S01]  /*5d60*/  ISETP.GE.U32.AND P0, PT, R148, R146, PT ;  /* 0x000000929400720c */ /* 0x000fe20003f06070 */
[----:B------:R-:W-:Y:S01]  /*5d70*/  UIADD3 UR31, UPT, UPT, UR31, 0x1, URZ ;  /* 0x000000011f1f7890 */ /* 0x000fe2000fffe0ff */
[----:B------:R-:W-:Y:S02]  /*5d80*/  VIADD R151, R151, UR30 ;  /* 0x0000001e97977c36 */ /* 0x000fe40008000000 */
[----:B------:R-:W-:Y:S01]  /*5d90*/  FFMA R144, R153, R144, R156 ;  /* 0x0000009099907223 */ /* 0x000fe2000000009c */
[----:B------:R-:W-:Y:S01]  /*5da0*/  ISETP.GE.U32.AND.EX P0, PT, R150, RZ, PT, P0 ;  /* 0x000000ff9600720c */ /* 0x000fe20003f06100 */
[----:B------:R-:W-:Y:S01]  /*5db0*/  UISETP.GT.AND UP2, UPT, UR31, 0x1, UPT ;  /* 0x000000011f00788c */ /* 0x000fe2000bf44270 */
[----:B------:R-:W-:Y:S01]  /*5dc0*/  IMAD.IADD R149, R145, 0x1, R149 ;  /* 0x0000000191957824 */ /* 0x000fe200078e0295 */
[----:B-1----:R-:W-:Y:S01]  /*5dd0*/  MOV R20, R154 ;  /* 0x0000009a00147202 */ /* 0x002fe20000000f00 */
[----:B------:R-:W-:Y:S01]  /*5de0*/  IMAD.MOV.U32 R153, RZ, RZ, R152 ;  /* 0x000000ffff997224 */ /* 0x000fe200078e0098 */
[----:B0-----:R-:W-:-:S02]  /*5df0*/  USEL UR6, URZ, 0x1, !UP2 ;  /* 0x00000001ff067887 */ /* 0x001fc4000d000000 */
[----:B------:R-:W-:-:S04]  /*5e00*/  USEL UR31, UR31, URZ, !UP2 ;  /* 0x000000ff1f1f7287 */ /* 0x000fc8000d000000 */
[----:B------:R-:W-:Y:S02]  /*5e10*/  LOP3.LUT R147, R147, UR6, RZ, 0x3c, !PT ;  /* 0x0000000693937c12 */ /* 0x000fe4000f8e3cff */
[----:B------:R-:W-:Y:S06]  /*5e20*/  @!P0 BRA `(.L_x_20) ;  /* 0xffffffe400388947 */ /* 0x000fec000383ffff */
[----:B------:R-:W-:Y:S01]  /*5e30*/  ISETP.GE.AND P0, PT, R76, 0x1, PT ;  /* 0x000000014c00780c */ /* 0x000fe20003f06270 */
[----:B------:R-:W-:-:S12]  /*5e40*/  IMAD.MOV.U32 R153, RZ, RZ, R152 ;  /* 0x000000ffff997224 */ /* 0x000fd800078e0098 */
[----:B------:R-:W-:Y:S05]  /*5e50*/  @!P0 BRA `(.L_x_15) ;  /* 0x0000000000108947 */ /* 0x000fea0003800000 */
[----:B------:R-:W-:-:S04]  /*5e60*/  IMAD.U32 R4, R154, -0x80000000, RZ ;  /* 0x800000009a047824 */ /* 0x000fc800078e00ff */
[----:B------:R-:W0:Y:S02]  /*5e70*/  SYNCS.PHASECHK.TRANS64.TRYWAIT P0, [UR70], R4 ;  /* 0x00000004ff0075a7 */ /* 0x000e240008001146 */
[----:B0-----:R-:W-:Y:S05]  /*5e80*/  @!P0 BRA `(.L_x_21) ;  /* 0x0000002800588947 */ /* 0x001fea0003800000 */
.L_x_27:
[----:B------:R-:W-:-:S07]  /*5e90*/  IMAD.MOV.U32 R153, RZ, RZ, R152 ;  /* 0x000000ffff997224 */ /* 0x000fce00078e0098 */
.L_x_15:
[----:B------:R-:W-:Y:S01]  /*5ea0*/  BAR.SYNC.DEFER_BLOCKING 0x0 ;  /* 0x0000000000007b1d */ /* 0x000fe20000010000 */
[----:B------:R-:W-:Y:S01]  /*5eb0*/  FSETP.GEU.AND P0, PT, R144, 1.175494350822287508e-38, PT ;  /* 0x008000009000780b */ /* 0x000fe20003f0e000 */
[----:B-1----:R-:W-:Y:S01]  /*5ec0*/  IMAD.MOV.U32 R6, RZ, RZ, 0x3dc6b27f ;  /* 0x3dc6b27fff067424 */ /* 0x002fe200078e00ff */
[----:B------:R-:W-:Y:S02]  /*5ed0*/  LEA R3, R3, UR13, 0x5 ;  /* 0x0000000d03037c11 */ /* 0x000fe4000f8e28ff */
[----:B------:R-:W-:Y:S01]  /*5ee0*/  FSEL R73, RZ, -23, P0 ;  /* 0xc1b80000ff497808 */ /* 0x000fe20000000000 */
[----:B------:R-:W0:Y:S02]  /*5ef0*/  LDCU.64 UR4, c[0x0][0x3e0] ;  /* 0x00007c00ff0477ac */ /* 0x000e240008000a00 */
[----:B------:R-:W-:Y:S02]  /*5f00*/  IMAD R88, R68, 0x10, R3 ;  /* 0x0000001044587824 */ /* 0x000fe400078e0203 */
[----:B------:R-:W1:Y:S01]  /*5f10*/  LDC R3, c[0x0][0x3e8] ;  /* 0x0000fa00ff037b82 */ /* 0x000e620000000800 */
[----:B------:R-:W2:Y:S07]  /*5f20*/  @!P6 SYNCS.CCTL.IV [UR13+0xe000] ;  /* 0x00e00000ff00e9b1 */ /* 0x000eae000800000d */
[----:B--2---:R-:W-:Y:S01]  /*5f30*/  BAR.SYNC.DEFER_BLOCKING 0x0 ;  /* 0x0000000000007b1d */ /* 0x004fe20000010000 */
[----:B0-----:R-:W-:-:S04]  /*5f40*/  UIMAD UR4, UR12, UR4, URZ ;  /* 0x000000040c0472a4 */ /* 0x001fc8000f8e02ff */
[----:B------:R-:W-:Y:S01]  /*5f50*/  USHF.L.U32 UR6, UR4, 0x1, URZ ;  /* 0x0000000104067899 */ /* 0x000fe200080006ff */
[----:B------:R-:W0:Y:S02]  /*5f60*/  @!P6 SYNCS.CCTL.IV [UR13+0xe008] ;  /* 0x00e00800ff00e9b1 */ /* 0x000e24000800000d */
[----:B0-----:R0:W-:Y:S01]  /*5f70*/  STSM.16.M88 [R70], R144 ;  /* 0x0000009046007844 */ /* 0x0011e20000000000 */
[----:B------:R-:W-:Y:S01]  /*5f80*/  BAR.SYNC.DEFER_BLOCKING 0x0 ;  /* 0x0000000000007b1d */ /* 0x000fe20000010000 */
[----:B0-----:R-:W-:-:S05]  /*5f90*/  @!P0 FMUL R144, R144, 8388608 ;  /* 0x4b00000090908820 */ /* 0x001fca0000400000 */
[C---:B------:R-:W-:Y:S02]  /*5fa0*/  IADD3 R4, PT, PT, R144.reuse, -0x3f3504f3, RZ ;  /* 0xc0cafb0d90047810 */ /* 0x040fe40007ffe0ff */
[----:B------:R-:W-:Y:S02]  /*5fb0*/  ISETP.GE.U32.AND P1, PT, R144, 0x7f800000, PT ;  /* 0x7f8000009000780c */ /* 0x000fe40003f26070 */
[----:B------:R-:W-:-:S05]  /*5fc0*/  LOP3.LUT R74, R4, 0xff800000, RZ, 0xc0, !PT ;  /* 0xff800000044a7812 */ /* 0x000fca00078ec0ff */
[----:B------:R-:W-:Y:S01]  /*5fd0*/  IMAD.IADD R4, R144, 0x1, -R74 ;  /* 0x0000000190047824 */ /* 0x000fe200078e0a4a */
[----:B------:R-:W-:Y:S01]  /*5fe0*/  I2FP.F32.S32 R74, R74 ;  /* 0x0000004a004a7245 */ /* 0x000fe20000201400 */
[----:B------:R-:W0:Y:S02]  /*5ff0*/  LDSM.16.M88 R72, [R69+UR13] ;  /* 0x0000000d4548783b */ /* 0x000e240008000000 */
[----:B------:R-:W-:Y:S02]  /*6000*/  FADD R75, R4, -1 ;  /* 0xbf800000044b7421 */ /* 0x000fe40000000000 */
[----:B------:R-:W-:Y:S01]  /*6010*/  FFMA.FTZ R73, R74, 1.1920928955078125e-07, R73 ;  /* 0x340000004a497823 */ /* 0x000fe20000010049 */
[----:B------:R-:W-:Y:S02]  /*6020*/  @P1 IMAD.MOV.U32 R95, RZ, RZ, 0x7f800000 ;  /* 0x7f800000ff5f1424 */ /* 0x000fe400078e00ff */
[----:B------:R-:W-:-:S04]  /*6030*/  FFMA.FTZ R4, R75, R6, -0.16845393180847167969 ;  /* 0xbe2c7f304b047423 */ /* 0x000fc80000010006 */
[----:B------:R-:W-:-:S04]  /*6040*/  FFMA.FTZ R4, R75, R4, 0.1716887056827545166 ;  /* 0x3e2fcf2a4b047423 */ /* 0x000fc80000010004 */
[----:B------:R-:W-:-:S04]  /*6050*/  FFMA.FTZ R4, R75, R4, -0.17900948226451873779 ;  /* 0xbe374e434b047423 */ /* 0x000fc80000010004 */
[----:B------:R-:W-:-:S04]  /*6060*/  FFMA.FTZ R4, R75, R4, 0.20512372255325317383 ;  /* 0x3e520bf44b047423 */ /* 0x000fc80000010004 */
[----:B------:R-:W-:-:S04]  /*6070*/  FFMA.FTZ R4, R75, R4, -0.24046532809734344482 ;  /* 0xbe763c8b4b047423 */ /* 0x000fc80000010004 */
[----:B------:R-:W-:-:S04]  /*6080*/  FFMA.FTZ R4, R75, R4, 0.28857114911079406738 ;  /* 0x3e93bf994b047423 */ /* 0x000fc80000010004 */
[----:B------:R-:W-:-:S04]  /*6090*/  FFMA.FTZ R4, R75, R4, -0.36067417263984680176 ;  /* 0xbeb8aa494b047423 */ /* 0x000fc80000010004 */
[C---:B------:R-:W-:Y:S02]  /*60a0*/  FFMA.FTZ R76, R75.reuse, R4, 0.48089820146560668945 ;  /* 0x3ef6384a4b4c7423 */ /* 0x040fe40000010004 */
[----:B------:R-:W2:Y:S01]  /*60b0*/  LDTM.x64 R4, tmem[UR15] ;  /* 0x0000000f000479ee */ /* 0x000ea20008340000 */
[----:B------:R-:W-:Y:S01]  /*60c0*/  NOP ;  /* 0x0000000000007918 */ /* 0x000fe20000000000 */
[C---:B------:R-:W-:Y:S01]  /*60d0*/  FFMA.FTZ R76, R75.reuse, R76, -0.72134751081466674805 ;  /* 0xbf38aa3b4b4c7423 */ /* 0x040fe2000001004c */
[----:B--2---:R-:W-:Y:S01]  /*60e0*/  BAR.SYNC.DEFER_BLOCKING 0x0 ;  /* 0x0000000000007b1d */ /* 0x004fe20000010000 */
[C---:B0-----:R-:W-:Y:S02]  /*60f0*/  FSETP.GT.AND P0, PT, |R72|.reuse, 8.50705917302346158658e+37, PT ;  /* 0x7e8000004800780b */ /* 0x041fe40003f04200 */
[----:B------:R-:W-:Y:S01]  /*6100*/  FMUL R76, R75, R76 ;  /* 0x0000004c4b4c7220 */ /* 0x000fe20000400000 */
[----:B------:R-:W-:-:S03]  /*6110*/  FSETP.GEU.AND P2, PT, |R72|, 1.175494350822287508e-38, PT ;  /* 0x008000004800780b */ /* 0x000fc60003f4e200 */
[----:B------:R-:W-:-:S04]  /*6120*/  FMUL R76, R75, R76 ;  /* 0x0000004c4b4c7220 */ /* 0x000fc80000400000 */
[----:B------:R-:W-:-:S03]  /*6130*/  FFMA.FTZ R76, R75, 1.4426950216293334961, R76 ;  /* 0x3fb8aa3b4b4c7823 */ /* 0x000fc6000001004c */
[----:B------:R-:W-:Y:S01]  /*6140*/  @P0 FMUL R72, R72, 0.25 ;  /* 0x3e80000048480820 */ /* 0x000fe20000400000 */
[----:B------:R-:W-:Y:S01]  /*6150*/  FADD R73, R73, R76 ;  /* 0x0000004c49497221 */ /* 0x000fe20000000000 */
[----:B------:R-:W-:Y:S02]  /*6160*/  @P1 FFMA.FTZ R73, R144, R95, +INF ;  /* 0x7f80000090491423 */ /* 0x000fe4000001005f */
[----:B------:R-:W-:Y:S01]  /*6170*/  @!P2 FMUL R72, R72, 16777216 ;  /* 0x4b8000004848a820 */ /* 0x000fe20000400000 */
[----:B------:R-:W-:Y:S01]  /*6180*/  @P0 FMUL R11, R11, 0.25 ;  /* 0x3e8000000b0b0820 */ /* 0x000fe20000400000 */
[----:B------:R-:W-:Y:S01]  /*6190*/  @P0 FMUL R6, R6, 0.25 ;  /* 0x3e80000006060820 */ /* 0x000fe20000400000 */
[----:B------:R-:W-:Y:S01]  /*61a0*/  @P0 FMUL R14, R14, 0.25 ;  /* 0x3e8000000e0e0820 */ /* 0x000fe20000400000 */
[----:B------:R-:W-:Y:S02]  /*61b0*/  @P0 FMUL R5, R5, 0.25 ;  /* 0x3e80000005050820 */ /* 0x000fe40000400000 */
[----:B------:R-:W0:Y:S01]  /*61c0*/  MUFU.RCP R72, R72 ;  /* 0x0000004800487308 */ /* 0x000e220000001000 */
[----:B------:R-:W-:Y:S01]  /*61d0*/  @P0 FMUL R7, R7, 0.25 ;  /* 0x3e80000007070820 */ /* 0x000fe20000400000 */
        /* <DEDUP_REMOVED lines=11> */
[----:B------:R-:W-:Y:S01]  /*6290*/  @!P2 FMUL R11, R11, 16777216 ;  /* 0x4b8000000b0ba820 */ /* 0x000fe20000400000 */
        /* <DEDUP_REMOVED lines=30> */
[----:B------:R-:W-:Y:S01]  /*6480*/  FMUL R18, R72, R19 ;  /* 0x0000001348127220 */ /* 0x000fe20000400000 */
[----:B------:R-:W-:Y:S01]  /*6490*/  F2FP.BF16.F32.PACK_AB R8, R6, R5 ;  /* 0x000000050608723e */ /* 0x000fe200000010ff */
[----:B------:R-:W-:Y:S01]  /*64a0*/  @P0 FMUL R22, R22, 0.25 ;  /* 0x3e80000016160820 */ /* 0x000fe20000400000 */
        /* <DEDUP_REMOVED lines=9> */
[----:B------:R-:W-:Y:S01]  /*6540*/  @!P2 FMUL R22, R22, 16777216 ;  /* 0x4b8000001616a820 */ /* 0x000fe20000400000 */
[----:B------:R-:W-:Y:S01]  /*6550*/  F2FP.BF16.F32.PACK_AB R7, R15, R16 ;  /* 0x000000100f07723e */ /* 0x000fe200000010ff */
[----:B------:R-:W-:Y:S01]  /*6560*/  @!P2 FMUL R23, R23, 16777216 ;  /* 0x4b8000001717a820 */ /* 0x000fe20000400000 */
[----:B------:R-:W-:Y:S01]  /*6570*/  F2FP.BF16.F32.PACK_AB R11, R18, R17 ;  /* 0x00000011120b723e */ /* 0x000fe200000010ff */
[----:B------:R-:W-:Y:S01]  /*6580*/  @!P2 FMUL R26, R26, 16777216 ;  /* 0x4b8000001a1aa820 */ /* 0x000fe20000400000 */
[----:B------:R-:W-:Y:S01]  /*6590*/  @!P2 FMUL R27, R27, 16777216 ;  /* 0x4b8000001b1ba820 */ /* 0x000fe20000400000 */
[----:B------:R-:W-:Y:S01]  /*65a0*/  STS.128 [R88], R4 ;  /* 0x0000000458007388 */ /* 0x000fe20000000c00 */
[----:B------:R-:W-:Y:S01]  /*65b0*/  @!P2 FMUL R29, R29, 16777216 ;  /* 0x4b8000001d1da820 */ /* 0x000fe20000400000 */
[----:B------:R-:W-:Y:S01]  /*65c0*/  FMUL R19, R72, R22 ;  /* 0x0000001648137220 */ /* 0x000fe20000400000 */
[----:B------:R-:W-:Y:S01]  /*65d0*/  @P0 FMUL R20, R20, 0.25 ;  /* 0x3e80000014140820 */ /* 0x000fe20000400000 */
[----:B------:R-:W-:Y:S01]  /*65e0*/  STS.128 [R88+0x800], R8 ;  /* 0x0008000858007388 */ /* 0x000fe20000000c00 */
        /* <DEDUP_REMOVED lines=42> */
[C---:B------:R-:W-:Y:S01]  /*6890*/  FMUL R22, R72.reuse, R23 ;  /* 0x0000001748167220 */ /* 0x040fe20000400000 */
[----:B------:R-:W-:Y:S01]  /*68a0*/  FMUL R23, R72, R26 ;  /* 0x0000001a48177220 */ /* 0x000fe20000400000 */
[----:B------:R-:W-:Y:S01]  /*68b0*/  FSETP.NEU.AND P0, PT, R144, RZ, PT ;  /* 0x000000ff9000720b */ /* 0x000fe20003f0d000 */
[C---:B------:R-:W-:Y:S01]  /*68c0*/  FMUL R26, R72.reuse, R27 ;  /* 0x0000001b481a7220 */ /* 0x040fe20000400000 */
[----:B------:R-:W-:Y:S01]  /*68d0*/  FMUL R27, R72, R29 ;  /* 0x0000001d481b7220 */ /* 0x000fe20000400000 */
[----:B-1----:R-:W-:Y:S01]  /*68e0*/  IMAD R29, R0, R3, RZ ;  /* 0x00000003001d7224 */ /* 0x002fe200078e02ff */
[----:B------:R-:W-:Y:S01]  /*68f0*/  FSEL R0, R73, -INF , P0 ;  /* 0xff80000049007808 */ /* 0x000fe20000000000 */
[----:B------:R-:W-:Y:S01]  /*6900*/  @!P2 FMUL R20, R20, 16777216 ;  /* 0x4b8000001414a820 */ /* 0x000fe20000400000 */
[----:B------:R-:W-:Y:S01]  /*6910*/  @!P2 FMUL R30, R30, 16777216 ;  /* 0x4b8000001e1ea820 */ /* 0x000fe20000400000 */
[----:B------:R-:W-:Y:S01]  /*6920*/  @!P2 FMUL R21, R21, 16777216 ;  /* 0x4b8000001515a820 */ /* 0x000fe20000400000 */
[----:B------:R-:W-:Y:S01]  /*6930*/  @!P2 FMUL R24, R24, 16777216 ;  /* 0x4b8000001818a820 */ /* 0x000fe20000400000 */
[----:B------:R-:W-:Y:S01]  /*6940*/  FFMA R153, R0, 0.69314718246459960938, R153 ;  /* 0x3f31721800997823 */ /* 0x000fe20000000099 */
[----:B------:R-:W-:Y:S01]  /*6950*/  BAR.SYNC.DEFER_BLOCKING 0x0 ;  /* 0x0000000000007b1d */ /* 0x000fe20000010000 */
[----:B------:R-:W-:Y:S01]  /*6960*/  LEA R0, R71, UR13, 0x4 ;  /* 0x0000000d47007c11 */ /* 0x000fe2000f8e20ff */
[----:B------:R-:W-:Y:S01]  /*6970*/  @!P2 FMUL R31, R31, 16777216 ;  /* 0x4b8000001f1fa820 */ /* 0x000fe20000400000 */
[----:B------:R-:W-:Y:S01]  /*6980*/  @!P2 FMUL R25, R25, 16777216 ;  /* 0x4b8000001919a820 */ /* 0x000fe20000400000 */
[----:B------:R-:W-:Y:S01]  /*6990*/  @!P2 FMUL R28, R28, 16777216 ;  /* 0x4b8000001c1ca820 */ /* 0x000fe20000400000 */
[----:B------:R-:W-:Y:S01]  /*69a0*/  @!P2 FMUL R32, R32, 16777216 ;  /* 0x4b8000002020a820 */ /* 0x000fe20000400000 */
[----:B------:R-:W-:Y:S01]  /*69b0*/  @!P2 FMUL R33, R33, 16777216 ;  /* 0x4b8000002121a820 */ /* 0x000fe20000400000 */
[----:B------:R-:W-:Y:S01]  /*69c0*/  @!P2 FMUL R34, R34, 16777216 ;  /* 0x4b8000002222a820 */ /* 0x000fe20000400000 */
[----:B------:R-:W-:Y:S01]  /*69d0*/  @!P2 FMUL R35, R35, 16777216 ;  /* 0x4b8000002323a820 */ /* 0x000fe20000400000 */
        /* <DEDUP_REMOVED lines=12> */
[----:B------:R-:W-:Y:S01]  /*6aa0*/  @!P2 FMUL R38, R38, 16777216 ;  /* 0x4b8000002626a820 */ /* 0x000fe20000400000 */
[----:B------:R-:W-:Y:S01]  /*6ab0*/  F2FP.BF16.F32.PACK_AB R20, R22, R21 ;  /* 0x000000151614723e */ /* 0x000fe200000010ff */
[----:B------:R-:W-:Y:S01]  /*6ac0*/  @!P2 FMUL R39, R39, 16777216 ;  /* 0x4b8000002727a820 */ /* 0x000fe20000400000 */
[----:B------:R-:W0:Y:S01]  /*6ad0*/  LDS.128 R8, [R0] ;  /* 0x0000000000087984 */ /* 0x000e220000000c00 */
[----:B------:R-:W-:Y:S01]  /*6ae0*/  F2FP.BF16.F32.PACK_AB R13, R23, R24 ;  /* 0x00000018170d723e */ /* 0x000fe200000010ff */
[----:B------:R-:W-:Y:S01]  /*6af0*/  @!P2 FMUL R42, R42, 16777216 ;  /* 0x4b8000002a2aa820 */ /* 0x000fe20000400000 */
[----:B------:R-:W-:Y:S01]  /*6b00*/  F2FP.BF16.F32.PACK_AB R21, R26, R25 ;  /* 0x000000191a15723e */ /* 0x000fe200000010ff */
[----:B------:R-:W-:Y:S01]  /*6b10*/  LDS.128 R4, [R0+0x1000] ;  /* 0x0010000000047984 */ /* 0x000fe20000000c00 */
[----:B------:R-:W-:Y:S01]  /*6b20*/  F2FP.BF16.F32.PACK_AB R14, R77, R28 ;  /* 0x0000001c4d0e723e */ /* 0x000fe200000010ff */
[----:B------:R-:W-:Y:S01]  /*6b30*/  FMUL R81, R72, R38 ;  /* 0x0000002648517220 */ /* 0x000fe20000400000 */
[----:B------:R-:W-:Y:S01]  /*6b40*/  F2FP.BF16.F32.PACK_AB R22, R30, R27 ;  /* 0x0000001b1e16723e */ /* 0x000fe200000010ff */
[----:B------:R-:W-:Y:S01]  /*6b50*/  BAR.SYNC.DEFER_BLOCKING 0x0 ;  /* 0x0000000000007b1d */ /* 0x000fe20000010000 */
[----:B------:R-:W-:Y:S01]  /*6b60*/  F2FP.BF16.F32.PACK_AB R15, R76, R31 ;  /* 0x0000001f4c0f723e */ /* 0x000fe200000010ff */
[----:B------:R-:W-:Y:S01]  /*6b70*/  @!P2 FMUL R36, R36, 16777216 ;  /* 0x4b8000002424a820 */ /* 0x000fe20000400000 */
[----:B------:R-:W-:Y:S01]  /*6b80*/  F2FP.BF16.F32.PACK_AB R23, R79, R74 ;  /* 0x0000004a4f17723e */ /* 0x000fe200000010ff */
[----:B------:R-:W-:Y:S01]  /*6b90*/  @!P2 FMUL R44, R44, 16777216 ;  /* 0x4b8000002c2ca820 */ /* 0x000fe20000400000 */
[----:B------:R-:W-:Y:S01]  /*6ba0*/  LEA R32, R3, R29, 0x1 ;  /* 0x0000001d03207211 */ /* 0x000fe200078e08ff */
[----:B------:R-:W-:Y:S01]  /*6bb0*/  @!P2 FMUL R46, R46, 16777216 ;  /* 0x4b8000002e2ea820 */ /* 0x000fe20000400000 */
[----:B------:R-:W-:Y:S01]  /*6bc0*/  @!P2 FMUL R47, R47, 16777216 ;  /* 0x4b8000002f2fa820 */ /* 0x000fe20000400000 */
[----:B------:R-:W-:Y:S01]  /*6bd0*/  FMUL R38, R72, R39 ;  /* 0x0000002748267220 */ /* 0x000fe20000400000 */
[----:B------:R-:W-:Y:S01]  /*6be0*/  @!P2 FMUL R37, R37, 16777216 ;  /* 0x4b8000002525a820 */ /* 0x000fe20000400000 */
[----:B------:R-:W-:-:S02]  /*6bf0*/  IMAD R33, R3, 0x2, R32 ;  /* 0x0000000203217824 */ /* 0x000fc400078e0220 */
[----:B------:R-:W-:Y:S01]  /*6c00*/  @!P2 FMUL R40, R40, 16777216 ;  /* 0x4b8000002828a820 */ /* 0x000fe20000400000 */
[----:B------:R-:W-:Y:S01]  /*6c10*/  @!P2 FMUL R41, R41, 16777216 ;  /* 0x4b8000002929a820 */ /* 0x000fe20000400000 */
[----:B------:R-:W-:Y:S01]  /*6c20*/  @!P2 FMUL R43, R43, 16777216 ;  /* 0x4b8000002b2ba820 */ /* 0x000fe20000400000 */
[----:B------:R-:W-:Y:S02]  /*6c30*/  IMAD R34, R3, 0x2, R33 ;  /* 0x0000000203227824 */ /* 0x000fe400078e0221 */
[----:B------:R-:W-:Y:S01]  /*6c40*/  @!P2 FMUL R45, R45, 16777216 ;  /* 0x4b8000002d2da820 */ /* 0x000fe20000400000 */
[----:B------:R-:W-:Y:S01]  /*6c50*/  @!P2 FMUL R48, R48, 16777216 ;  /* 0x4b8000003030a820 */ /* 0x000fe20000400000 */
[----:B------:R-:W-:Y:S01]  /*6c60*/  @!P2 FMUL R49, R49, 16777216 ;  /* 0x4b8000003131a820 */ /* 0x000fe20000400000 */
[----:B------:R-:W-:Y:S02]  /*6c70*/  IMAD R35, R3, 0x2, R34 ;  /* 0x0000000203237824 */ /* 0x000fe400078e0222 */
[----:B------:R-:W-:Y:S01]  /*6c80*/  @!P2 FMUL R50, R50, 16777216 ;  /* 0x4b8000003232a820 */ /* 0x000fe20000400000 */
[----:B------:R-:W-:Y:S01]  /*6c90*/  @!P2 FMUL R51, R51, 16777216 ;  /* 0x4b8000003333a820 */ /* 0x000fe20000400000 */
[----:B------:R-:W-:Y:S01]  /*6ca0*/  FMUL R39, R72, R42 ;  /* 0x0000002a48277220 */ /* 0x000fe20000400000 */
[----:B------:R-:W-:-:S02]  /*6cb0*/  IMAD R42, R3, 0x2, R35 ;  /* 0x00000002032a7824 */ /* 0x000fc400078e0223 */
[C---:B------:R-:W-:Y:S01]  /*6cc0*/  FMUL R36, R72.reuse, R36 ;  /* 0x0000002448247220 */ /* 0x040fe20000400000 */
[----:B------:R1:W-:Y:S01]  /*6cd0*/  STS.128 [R88], R12 ;  /* 0x0000000c58007388 */ /* 0x0003e20000000c00 */
[C---:B------:R-:W-:Y:S01]  /*6ce0*/  FMUL R80, R72.reuse, R44 ;  /* 0x0000002c48507220 */ /* 0x040fe20000400000 */
[C---:B------:R-:W-:Y:S01]  /*6cf0*/  FMUL R83, R72.reuse, R46 ;  /* 0x0000002e48537220 */ /* 0x040fe20000400000 */
[C---:B------:R-:W-:Y:S01]  /*6d00*/  FMUL R85, R72.reuse, R47 ;  /* 0x0000002f48557220 */ /* 0x040fe20000400000 */
[----:B------:R-:W-:Y:S01]  /*6d10*/  STS.128 [R88+0x800], R20 ;  /* 0x0008001458007388 */ /* 0x000fe20000000c00 */
[C---:B------:R-:W-:Y:S01]  /*6d20*/  FMUL R37, R72.reuse, R37 ;  /* 0x0000002548257220 */ /* 0x040fe20000400000 */
[C---:B------:R-:W-:Y:S01]  /*6d30*/  FMUL R40, R72.reuse, R40 ;  /* 0x0000002848287220 */ /* 0x040fe20000400000 */
[C---:B------:R-:W-:Y:S01]  /*6d40*/  FMUL R41, R72.reuse, R41 ;  /* 0x0000002948297220 */ /* 0x040fe20000400000 */
[----:B------:R-:W-:Y:S01]  /*6d50*/  BAR.SYNC.DEFER_BLOCKING 0x0 ;  /* 0x0000000000007b1d */ /* 0x000fe20000010000 */
[C---:B------:R-:W-:Y:S01]  /*6d60*/  FMUL R78, R72.reuse, R43 ;  /* 0x0000002b484e7220 */ /* 0x040fe20000400000 */
[C---:B------:R-:W-:Y:S01]  /*6d70*/  FMUL R82, R72.reuse, R45 ;  /* 0x0000002d48527220 */ /* 0x040fe20000400000 */
[C---:B------:R-:W-:Y:S01]  /*6d80*/  FMUL R48, R72.reuse, R48 ;  /* 0x0000003048307220 */ /* 0x040fe20000400000 */
[C---:B------:R-:W-:Y:S01]  /*6d90*/  FMUL R84, R72.reuse, R49 ;  /* 0x0000003148547220 */ /* 0x040fe20000400000 */
[C---:B------:R-:W-:Y:S01]  /*6da0*/  FMUL R47, R72.reuse, R50 ;  /* 0x00000032482f7220 */ /* 0x040fe20000400000 */
[----:B------:R-:W-:Y:S01]  /*6db0*/  FMUL R51, R72, R51 ;  /* 0x0000003348337220 */ /* 0x000fe20000400000 */
[----:B------:R-:W-:Y:S01]  /*6dc0*/  LEA R43, R3, R42, 0x1 ;  /* 0x0000002a032b7211 */ /* 0x000fe200078e08ff */
[----:B------:R-:W2:Y:S01]  /*6dd0*/  LDC.64 R30, c[0x0][0x398] ;  /* 0x0000e600ff1e7b82 */ /* 0x000ea20000000a00 */
[----:B------:R-:W-:Y:S01]  /*6de0*/  F2FP.BF16.F32.PACK_AB R96, R81, R36 ;  /* 0x000000245160723e */ /* 0x000fe200000010ff */
[----:B-1----:R-:W-:Y:S01]  /*6df0*/  IMAD R12, R2, UR5, RZ ;  /* 0x00000005020c7c24 */ /* 0x002fe2000f8e02ff */
[----:B------:R-:W-:Y:S01]  /*6e00*/  F2FP.BF16.F32.PACK_AB R98, R83, R80 ;  /* 0x000000505362723e */ /* 0x000fe200000010ff */
[----:B------:R-:W-:Y:S01]  /*6e10*/  IMAD R44, R3, 0x2, R43 ;  /* 0x00000002032c7824 */ /* 0x000fe200078e022b */
[----:B------:R-:W-:Y:S01]  /*6e20*/  F2FP.BF16.F32.PACK_AB R97, R39, R40 ;  /* 0x000000282761723e */ /* 0x000fe200000010ff */
[----:B------:R-:W-:Y:S01]  /*6e30*/  IMAD.SHL.U32 R13, R12, 0x2, RZ ;  /* 0x000000020c0d7824 */ /* 0x000fe200078e00ff */
[----:B------:R-:W-:Y:S01]  /*6e40*/  F2FP.BF16.F32.PACK_AB R99, R47, R48 ;  /* 0x000000302f63723e */ /* 0x000fe200000010ff */
[C---:B------:R-:W-:Y:S01]  /*6e50*/  IMAD R45, R3.reuse, 0x2, R44 ;  /* 0x00000002032d7824 */ /* 0x040fe200078e022c */
[----:B------:R-:W-:Y:S01]  /*6e60*/  F2FP.BF16.F32.PACK_AB R80, R38, R37 ;  /* 0x000000252650723e */ /* 0x000fe200000010ff */
[----:B------:R-:W-:Y:S01]  /*6e70*/  @!P2 FMUL R52, R52, 16777216 ;  /* 0x4b8000003434a820 */ /* 0x000fe20000400000 */
[----:B------:R-:W-:Y:S01]  /*6e80*/  F2FP.BF16.F32.PACK_AB R81, R78, R41 ;  /* 0x000000294e51723e */ /* 0x000fe200000010ff */
[----:B------:R-:W-:Y:S01]  /*6e90*/  IMAD R46, R3, 0x2, R45 ;  /* 0x00000002032e7824 */ /* 0x000fe200078e022d */
[----:B------:R-:W-:Y:S01]  /*6ea0*/  F2FP.BF16.F32.PACK_AB R82, R85, R82 ;  /* 0x000000525552723e */ /* 0x000fe200000010ff */
[----:B------:R-:W-:Y:S01]  /*6eb0*/  UIMAD.WIDE UR4, UR4, 0x2, URZ ;  /* 0x00000002040478a5 */ /* 0x000fe2000f8e02ff */
[----:B------:R-:W-:Y:S01]  /*6ec0*/  F2FP.BF16.F32.PACK_AB R83, R51, R84 ;  /* 0x000000543353723e */ /* 0x000fe200000010ff */
[----:B------:R-:W1:Y:S01]  /*6ed0*/  LDS.128 R24, [R0] ;  /* 0x0000000000187984 */ /* 0x000e620000000c00 */
[----:B------:R-:W-:-:S02]  /*6ee0*/  IMAD R47, R3, 0x2, R46 ;  /* 0x00000002032f7824 */ /* 0x000fc400078e022e */
[----:B------:R-:W-:Y:S01]  /*6ef0*/  @!P2 FMUL R53, R53, 16777216 ;  /* 0x4b8000003535a820 */ /* 0x000fe20000400000 */
[----:B------:R-:W-:Y:S01]  /*6f00*/  IMAD.HI R12, R12, 0x2, RZ ;  /* 0x000000020c0c7827 */ /* 0x000fe200078e02ff */
[----:B------:R-:W-:Y:S03]  /*6f10*/  LDS.128 R16, [R0+0x1000] ;  /* 0x0010000000107984 */ /* 0x000fe60000000c00 */
[C---:B------:R-:W-:Y:S01]  /*6f20*/  FMUL R50, R72.reuse, R52 ;  /* 0x0000003448327220 */ /* 0x040fe20000400000 */
[----:B------:R-:W-:Y:S01]  /*6f30*/  LEA R48, R3, R47, 0x1 ;  /* 0x0000002f03307211 */ /* 0x000fe200078e08ff */
[----:B------:R-:W-:Y:S01]  /*6f40*/  FMUL R86, R72, R53 ;  /* 0x0000003548567220 */ /* 0x000fe20000400000 */
[----:B------:R-:W-:Y:S01]  /*6f50*/  BAR.SYNC.DEFER_BLOCKING 0x0 ;  /* 0x0000000000007b1d */ /* 0x000fe20000010000 */
[----:B--2---:R-:W-:Y:S01]  /*6f60*/  IADD3 R28, P0, P1, R13, UR6, R30 ;  /* 0x000000060d1c7c10 */ /* 0x004fe2000f91e01e */
[----:B------:R-:W-:Y:S01]  /*6f70*/  @!P2 FMUL R55, R55, 16777216 ;  /* 0x4b8000003737a820 */ /* 0x000fe20000400000 */
[----:B------:R-:W-:-:S02]  /*6f80*/  IMAD R49, R3, 0x2, R48 ;  /* 0x0000000203317824 */ /* 0x000fc400078e0230 */
[----:B------:R-:W-:Y:S01]  /*6f90*/  @!P2 FMUL R58, R58, 16777216 ;  /* 0x4b8000003a3aa820 */ /* 0x000fe20000400000 */
[----:B------:R-:W-:Y:S01]  /*6fa0*/  IADD3.X R152, PT, PT, R12, UR5, R31, P0, P1 ;  /* 0x000000050c987c10 */ /* 0x000fe200087e241f */
[----:B------:R-:W-:Y:S01]  /*6fb0*/  FMUL R89, R72, R55 ;  /* 0x0000003748597220 */ /* 0x000fe20000400000 */
[----:B------:R-:W-:Y:S02]  /*6fc0*/  IMAD R52, R3, 0x2, R49 ;  /* 0x0000000203347824 */ /* 0x000fe400078e0231 */
[----:B------:R-:W-:Y:S01]  /*6fd0*/  @!P2 FMUL R62, R62, 16777216 ;  /* 0x4b8000003e3ea820 */ /* 0x000fe20000400000 */
[----:B------:R-:W-:Y:S01]  /*6fe0*/  @!P2 FMUL R54, R54, 16777216 ;  /* 0x4b8000003636a820 */ /* 0x000fe20000400000 */
[----:B------:R-:W-:Y:S01]  /*6ff0*/  @!P2 FMUL R63, R63, 16777216 ;  /* 0x4b8000003f3fa820 */ /* 0x000fe20000400000 */
[----:B------:R-:W-:Y:S02]  /*7000*/  IMAD R53, R3, 0x2, R52 ;  /* 0x0000000203357824 */ /* 0x000fe400078e0234 */
[----:B------:R-:W-:Y:S01]  /*7010*/  @!P2 FMUL R56, R56, 16777216 ;  /* 0x4b8000003838a820 */ /* 0x000fe20000400000 */
[----:B------:R-:W-:Y:S01]  /*7020*/  @!P2 FMUL R57, R57, 16777216 ;  /* 0x4b8000003939a820 */ /* 0x000fe20000400000 */
[----:B------:R-:W-:Y:S01]  /*7030*/  @!P2 FMUL R59, R59, 16777216 ;  /* 0x4b8000003b3ba820 */ /* 0x000fe20000400000 */
[----:B------:R-:W-:Y:S01]  /*7040*/  @!P2 FMUL R60, R60, 16777216 ;  /* 0x4b8000003c3ca820 */ /* 0x000fe20000400000 */
[----:B------:R-:W-:Y:S01]  /*7050*/  LEA R55, R3, R53, 0x1 ;  /* 0x0000003503377211 */ /* 0x000fe200078e08ff */
[----:B------:R-:W-:Y:S01]  /*7060*/  @!P2 FMUL R61, R61, 16777216 ;  /* 0x4b8000003d3da820 */ /* 0x000fe20000400000 */
[----:B------:R-:W-:Y:S01]  /*7070*/  @!P2 FMUL R64, R64, 16777216 ;  /* 0x4b8000004040a820 */ /* 0x000fe20000400000 */
[----:B------:R-:W-:Y:S01]  /*7080*/  @!P2 FMUL R65, R65, 16777216 ;  /* 0x4b8000004141a820 */ /* 0x000fe20000400000 */
[----:B------:R-:W-:Y:S01]  /*7090*/  @!P2 FMUL R66, R66, 16777216 ;  /* 0x4b8000004242a820 */ /* 0x000fe20000400000 */
[----:B------:R-:W-:Y:S01]  /*70a0*/  @!P2 FMUL R67, R67, 16777216 ;  /* 0x4b8000004343a820 */ /* 0x000fe20000400000 */
[C---:B------:R-:W-:Y:S01]  /*70b0*/  FMUL R91, R72.reuse, R58 ;  /* 0x0000003a485b7220 */ /* 0x040fe20000400000 */
[----:B------:R-:W-:Y:S01]  /*70c0*/  FMUL R93, R72, R62 ;  /* 0x0000003e485d7220 */ /* 0x000fe20000400000 */
[----:B------:R-:W-:Y:S01]  /*70d0*/  STS.128 [R88], R96 ;  /* 0x0000006058007388 */ /* 0x000fe20000000c00 */
[----:B------:R-:W-:-:S02]  /*70e0*/  IMAD R58, R3, 0x2, R55 ;  /* 0x00000002033a7824 */ /* 0x000fc400078e0237 */
        /* <DEDUP_REMOVED lines=13> */
[----:B------:R-:W-:Y:S01]  /*71c0*/  IMAD R59, R3, 0x2, R58 ;  /* 0x00000002033b7824 */ /* 0x000fe200078e023a */
[----:B------:R-:W-:Y:S01]  /*71d0*/  F2FP.BF16.F32.PACK_AB R84, R89, R86 ;  /* 0x000000565954723e */ /* 0x000fe200000010ff */
[----:B------:R-:W2:Y:S01]  /*71e0*/  LDCU UR4, c[0x0][0x3ec] ;  /* 0x00007d80ff0477ac */ /* 0x000ea20008000800 */
[----:B------:R-:W-:-:S02]  /*71f0*/  F2FP.BF16.F32.PACK_AB R76, R87, R50 ;  /* 0x00000032574c723e */ /* 0x000fc400000010ff */
[----:B------:R-:W-:Y:S01]  /*7200*/  F2FP.BF16.F32.PACK_AB R86, R62, R61 ;  /* 0x0000003d3e56723e */ /* 0x000fe200000010ff */
[----:B------:R-:W-:Y:S01]  /*7210*/  IMAD R61, R3, 0x2, R59 ;  /* 0x00000002033d7824 */ /* 0x000fe200078e023b */
[----:B------:R-:W-:Y:S02]  /*7220*/  LEA R30, P0, R29, R28, 0x1 ;  /* 0x0000001c1d1e7211 */ /* 0x000fe400078008ff */
[----:B------:R-:W-:Y:S02]  /*7230*/  F2FP.BF16.F32.PACK_AB R77, R91, R56 ;  /* 0x000000385b4d723e */ /* 0x000fe400000010ff */
[----:B------:R-:W-:Y:S02]  /*7240*/  F2FP.BF16.F32.PACK_AB R85, R54, R57 ;  /* 0x000000393655723e */ /* 0x000fe400000010ff */
[----:B------:R-:W-:Y:S02]  /*7250*/  F2FP.BF16.F32.PACK_AB R78, R93, R60 ;  /* 0x0000003c5d4e723e */ /* 0x000fe400000010ff */
[----:B------:R-:W-:Y:S01]  /*7260*/  F2FP.BF16.F32.PACK_AB R79, R63, R64 ;  /* 0x000000403f4f723e */ /* 0x000fe200000010ff */
[----:B------:R-:W3:Y:S01]  /*7270*/  LDS.128 R20, [R0] ;  /* 0x0000000000147984 */ /* 0x000ee20000000c00 */
[----:B------:R-:W-:-:S02]  /*7280*/  F2FP.BF16.F32.PACK_AB R87, R72, R65 ;  /* 0x000000414857723e */ /* 0x000fc400000010ff */
[----:B------:R-:W-:Y:S01]  /*7290*/  LEA.HI.X.SX32 R31, R29, R152, 0x1, P0 ;  /* 0x000000981d1f7211 */ /* 0x000fe200000f0eff */
[----:B------:R-:W4:Y:S01]  /*72a0*/  LDS.128 R12, [R0+0x1000] ;  /* 0x00100000000c7984 */ /* 0x000f220000000c00 */
[C---:B------:R-:W-:Y:S01]  /*72b0*/  IMAD R29, R3.reuse, 0x2, R61 ;  /* 0x00000002031d7824 */ /* 0x040fe200078e023d */
[----:B------:R-:W-:Y:S01]  /*72c0*/  BAR.SYNC.DEFER_BLOCKING 0x0 ;  /* 0x0000000000007b1d */ /* 0x000fe20000010000 */
[C---:B------:R-:W-:Y:S01]  /*72d0*/  LEA R36, P0, R32.reuse, R28, 0x1 ;  /* 0x0000001c20247211 */ /* 0x040fe200078008ff */
[----:B--2---:R-:W-:Y:S02]  /*72e0*/  UIMAD UR4, UR12, UR4, URZ ;  /* 0x000000040c0472a4 */ /* 0x004fe4000f8e02ff */
[C---:B------:R-:W-:Y:S02]  /*72f0*/  LEA R64, R3.reuse, R29, 0x1 ;  /* 0x0000001d03407211 */ /* 0x040fe400078e08ff */
[----:B------:R-:W-:Y:S01]  /*7300*/  LEA.HI.X.SX32 R37, R32, R152, 0x1, P0 ;  /* 0x0000009820257211 */ /* 0x000fe200000f0eff */
[----:B------:R-:W-:Y:S01]  /*7310*/  USHF.L.U32 UR6, UR4, 0x2, URZ ;  /* 0x0000000204067899 */ /* 0x000fe200080006ff */
[----:B0-----:R-:W-:Y:S01]  /*7320*/  PRMT R41, R8, 0x7632, R41 ;  /* 0x0000763208297816 */ /* 0x001fe20000000029 */
[----:B------:R-:W-:Y:S01]  /*7330*/  IMAD R65, R3, 0x2, R64 ;  /* 0x0000000203417824 */ /* 0x000fe200078e0240 */
[-C--:B------:R-:W-:Y:S01]  /*7340*/  LEA R38, P1, R33, R28.reuse, 0x1 ;  /* 0x0000001c21267211 */ /* 0x080fe200078208ff */
[----:B------:R-:W-:Y:S01]  /*7350*/  UIMAD.WIDE UR4, UR4, 0x4, URZ ;  /* 0x00000004040478a5 */ /* 0x000fe2000f8e02ff */
[----:B------:R-:W-:Y:S01]  /*7360*/  LEA R40, P0, R34, R28, 0x1 ;  /* 0x0000001c22287211 */ /* 0x000fe200078008ff */
[----:B------:R-:W-:Y:S01]  /*7370*/  IMAD R67, R3, 0x2, R65 ;  /* 0x0000000203437824 */ /* 0x000fe200078e0241 */
[----:B------:R-:W-:-:S02]  /*7380*/  LEA.HI.X.SX32 R39, R33, R152, 0x1, P1 ;  /* 0x0000009821277211 */ /* 0x000fc400008f0eff */
[----:B------:R-:W-:Y:S01]  /*7390*/  PRMT R33, R9, 0x7632, R33 ;  /* 0x0000763209217816 */ /* 0x000fe20000000021 */
[----:B------:R-:W-:-:S04]  /*73a0*/  IMAD R68, R3, 0x2, R67 ;  /* 0x0000000203447824 */ /* 0x000fc800078e0243 */
[C---:B------:R-:W-:Y:S01]  /*73b0*/  IMAD R75, R3.reuse, 0x2, R68 ;  /* 0x00000002034b7824 */ /* 0x040fe200078e0244 */
[----:B------:R-:W-:Y:S04]  /*73c0*/  STS.128 [R88], R76 ;  /* 0x0000004c58007388 */ /* 0x000fe80000000c00 */
[----:B------:R-:W-:Y:S01]  /*73d0*/  STS.128 [R88+0x800], R84 ;  /* 0x0008005458007388 */ /* 0x000fe20000000c00 */
[----:B------:R-:W-:Y:S06]  /*73e0*/  BAR.SYNC.DEFER_BLOCKING 0x0 ;  /* 0x0000000000007b1d */ /* 0x000fec0000010000 */
[----:B------:R0:W-:Y:S04]  /*73f0*/  STG.E.U16 desc[UR32][R30.64], R8 ;  /* 0x000000081e007986 */ /* 0x0001e8000c101520 */
[----:B------:R2:W-:Y:S04]  /*7400*/  STG.E.U16 desc[UR32][R36.64], R41 ;  /* 0x0000002924007986 */ /* 0x0005e8000c101520 */
[----:B------:R5:W-:Y:S01]  /*7410*/  STG.E.U16 desc[UR32][R38.64], R9 ;  /* 0x0000000926007986 */ /* 0x000be2000c101520 */
[----:B0-----:R-:W-:-:S02]  /*7420*/  LEA R30, R3, R75, 0x1 ;  /* 0x0000004b031e7211 */ /* 0x001fc400078e08ff */
[----:B------:R-:W-:Y:S02]  /*7430*/  LEA R8, P2, R45, R28, 0x1 ;  /* 0x0000001c2d087211 */ /* 0x000fe400078408ff */
[----:B--2---:R-:W-:Y:S01]  /*7440*/  LEA.HI.X.SX32 R41, R34, R152, 0x1, P0 ;  /* 0x0000009822297211 */ /* 0x004fe200000f0eff */
[----:B------:R-:W-:Y:S01]  /*7450*/  IMAD R31, R3, 0x2, R30 ;  /* 0x00000002031f7824 */ /* 0x000fe200078e021e */
[-C--:B------:R-:W-:Y:S02]  /*7460*/  LEA R32, P0, R35, R28.reuse, 0x1 ;  /* 0x0000001c23207211 */ /* 0x080fe400078008ff */
[----:B------:R-:W-:Y:S01]  /*7470*/  LEA R34, P1, R42, R28, 0x1 ;  /* 0x0000001c2a227211 */ /* 0x000fe200078208ff */
[----:B------:R-:W-:Y:S01]  /*7480*/  IMAD R81, R3, 0x2, R31 ;  /* 0x0000000203517824 */ /* 0x000fe200078e021f */
[----:B------:R0:W-:Y:S01]  /*7490*/  STG.E.U16 desc[UR32][R40.64], R33 ;  /* 0x0000002128007986 */ /* 0x0001e2000c101520 */
[----:B-----5:R-:W-:Y:S02]  /*74a0*/  LEA.HI.X.SX32 R9, R45, R152, 0x1, P2 ;  /* 0x000000982d097211 */ /* 0x020fe400010f0eff */
[----:B------:R-:W-:-:S04]  /*74b0*/  IMAD R83, R3, 0x2, R81 ;  /* 0x0000000203537824 */ /* 0x000fc800078e0251 */
[----:B------:R-:W-:-:S05]  /*74c0*/  IMAD R86, R3, 0x2, R83 ;  /* 0x0000000203567824 */ /* 0x000fca00078e0253 */
[----:B------:R-:W-:Y:S02]  /*74d0*/  LEA R87, R3, R86, 0x1 ;  /* 0x0000005603577211 */ /* 0x000fe400078e08ff */
[-C--:B0-----:R-:W-:Y:S02]  /*74e0*/  LEA.HI.X.SX32 R33, R35, R152.reuse, 0x1, P0 ;  /* 0x0000009823217211 */ /* 0x081fe400000f0eff */
[----:B------:R-:W-:Y:S01]  /*74f0*/  LEA.HI.X.SX32 R35, R42, R152, 0x1, P1 ;  /* 0x000000982a237211 */ /* 0x000fe200008f0eff */
[----:B------:R-:W-:Y:S01]  /*7500*/  IMAD R89, R3, 0x2, R87 ;  /* 0x0000000203597824 */ /* 0x000fe200078e0257 */
[-C--:B------:R-:W-:Y:S01]  /*7510*/  LEA R36, P0, R43, R28.reuse, 0x1 ;  /* 0x0000001c2b247211 */ /* 0x080fe200078008ff */
[----:B------:R0:W-:Y:S01]  /*7520*/  STG.E.U16 desc[UR32][R32.64], R10 ;  /* 0x0000000a20007986 */ /* 0x0001e2000c101520 */
[----:B------:R-:W-:Y:S01]  /*7530*/  LEA R38, P1, R44, R28, 0x1 ;  /* 0x0000001c2c267211 */ /* 0x000fe200078208ff */
[----:B------:R-:W-:Y:S01]  /*7540*/  IMAD R92, R3, 0x2, R89 ;  /* 0x00000002035c7824 */ /* 0x000fe200078e0259 */
[----:B------:R-:W-:-:S02]  /*7550*/  LEA.HI.X.SX32 R37, R43, R152, 0x1, P0 ;  /* 0x000000982b257211 */ /* 0x000fc400000f0eff */
[----:B------:R-:W-:Y:S01]  /*7560*/  LEA.HI.X.SX32 R39, R44, R152, 0x1, P1 ;  /* 0x000000982c277211 */ /* 0x000fe200008f0eff */
[----:B------:R-:W-:Y:S01]  /*7570*/  IMAD R93, R3, 0x2, R92 ;  /* 0x00000002035d7824 */ /* 0x000fe200078e025c */
[-C--:B------:R-:W-:Y:S02]  /*7580*/  LEA R44, P0, R46, R28.reuse, 0x1 ;  /* 0x0000001c2e2c7211 */ /* 0x080fe400078008ff */
[-C--:B------:R-:W-:Y:S01]  /*7590*/  LEA R42, P1, R47, R28.reuse, 0x1 ;  /* 0x0000001c2f2a7211 */ /* 0x080fe200078208ff */
[----:B------:R-:W-:Y:S01]  /*75a0*/  IMAD R95, R3, 0x2, R93 ;  /* 0x00000002035f7824 */ /* 0x000fe200078e025d */
[----:B------:R-:W-:Y:S02]  /*75b0*/  LEA R40, P2, R48, R28, 0x1 ;  /* 0x0000001c30287211 */ /* 0x000fe400078408ff */
[-C--:B------:R-:W-:Y:S02]  /*75c0*/  LEA.HI.X.SX32 R45, R46, R152.reuse, 0x1, P0 ;  /* 0x000000982e2d7211 */ /* 0x080fe400000f0eff */
[----:B------:R-:W-:-:S02]  /*75d0*/  LEA.HI.X.SX32 R43, R47, R152, 0x1, P1 ;  /* 0x000000982f2b7211 */ /* 0x000fc400008f0eff */
[-C--:B------:R-:W-:Y:S02]  /*75e0*/  LEA R50, P0, R49, R28.reuse, 0x1 ;  /* 0x0000001c31327211 */ /* 0x080fe400078008ff */
[----:B------:R-:W-:Y:S02]  /*75f0*/  LEA R46, P1, R52, R28, 0x1 ;  /* 0x0000001c342e7211 */ /* 0x000fe400078208ff */
[----:B------:R-:W-:Y:S02]  /*7600*/  LEA.HI.X.SX32 R41, R48, R152, 0x1, P2 ;  /* 0x0000009830297211 */ /* 0x000fe400010f0eff */
[----:B------:R-:W-:Y:S02]  /*7610*/  LEA R48, P2, R53, R28, 0x1 ;  /* 0x0000001c35307211 */ /* 0x000fe400078408ff */
[-C--:B------:R-:W-:Y:S02]  /*7620*/  LEA.HI.X.SX32 R51, R49, R152.reuse, 0x1, P0 ;  /* 0x0000009831337211 */ /* 0x080fe400000f0eff */
[----:B------:R-:W-:-:S02]  /*7630*/  LEA.HI.X.SX32 R47, R52, R152, 0x1, P1 ;  /* 0x00000098342f7211 */ /* 0x000fc400008f0eff */
[-C--:B------:R-:W-:Y:S02]  /*7640*/  LEA R56, P0, R55, R28.reuse, 0x1 ;  /* 0x0000001c37387211 */ /* 0x080fe400078008ff */
[----:B------:R-:W-:Y:S02]  /*7650*/  LEA R54, P1, R58, R28, 0x1 ;  /* 0x0000001c3a367211 */ /* 0x000fe400078208ff */
[----:B------:R-:W-:Y:S02]  /*7660*/  LEA R98, R3, R95, 0x1 ;  /* 0x0000005f03627211 */ /* 0x000fe400078e08ff */
[----:B------:R-:W-:Y:S02]  /*7670*/  LEA.HI.X.SX32 R49, R53, R152, 0x1, P2 ;  /* 0x0000009835317211 */ /* 0x000fe400010f0eff */
[----:B------:R-:W-:Y:S01]  /*7680*/  LEA R52, P2, R59, R28, 0x1 ;  /* 0x0000001c3b347211 */ /* 0x000fe200078408ff */
[----:B------:R-:W-:Y:S01]  /*7690*/  IMAD R99, R3, 0x2, R98 ;  /* 0x0000000203637824 */ /* 0x000fe200078e0262 */
[----:B------:R-:W-:-:S02]  /*76a0*/  LEA.HI.X.SX32 R57, R55, R152, 0x1, P0 ;  /* 0x0000009837397211 */ /* 0x000fc400000f0eff */
[----:B------:R-:W-:Y:S02]  /*76b0*/  LEA.HI.X.SX32 R55, R58, R152, 0x1, P1 ;  /* 0x000000983a377211 */ /* 0x000fe400008f0eff */
[-C--:B------:R-:W-:Y:S02]  /*76c0*/  LEA R62, P0, R61, R28.reuse, 0x1 ;  /* 0x0000001c3d3e7211 */ /* 0x080fe400078008ff */
[----:B------:R-:W-:Y:S02]  /*76d0*/  LEA R60, P1, R29, R28, 0x1 ;  /* 0x0000001c1d3c7211 */ /* 0x000fe400078208ff */
[----:B------:R-:W-:Y:S02]  /*76e0*/  LEA.HI.X.SX32 R53, R59, R152, 0x1, P2 ;  /* 0x000000983b357211 */ /* 0x000fe400010f0eff */
[----:B------:R-:W-:Y:S02]  /*76f0*/  LEA R58, P2, R64, R28, 0x1 ;  /* 0x0000001c403a7211 */ /* 0x000fe400078408ff */
[----:B------:R-:W-:-:S02]  /*7700*/  LEA.HI.X.SX32 R63, R61, R152, 0x1, P0 ;  /* 0x000000983d3f7211 */ /* 0x000fc400000f0eff */
[-C--:B------:R-:W-:Y:S01]  /*7710*/  LEA.HI.X.SX32 R61, R29, R152.reuse, 0x1, P1 ;  /* 0x000000981d3d7211 */ /* 0x080fe200008f0eff */
[----:B------:R-:W-:Y:S01]  /*7720*/  IMAD R29, R3, 0x2, R99 ;  /* 0x00000002031d7824 */ /* 0x000fe200078e0263 */
[----:B------:R-:W-:Y:S02]  /*7730*/  LEA.HI.X.SX32 R59, R64, R152, 0x1, P2 ;  /* 0x00000098403b7211 */ /* 0x000fe400010f0eff */
[-C--:B------:R-:W-:Y:S01]  /*7740*/  LEA R72, P1, R67, R28.reuse, 0x1 ;  /* 0x0000001c43487211 */ /* 0x080fe200078208ff */
[----:B------:R-:W-:Y:S01]  /*7750*/  IMAD R101, R3, 0x2, R29 ;  /* 0x0000000203657824 */ /* 0x000fe200078e021d */
[----:B------:R-:W-:Y:S02]  /*7760*/  LEA R66, P2, R68, R28, 0x1 ;  /* 0x0000001c44427211 */ /* 0x000fe400078408ff */
[----:B------:R-:W-:Y:S02]  /*7770*/  LEA.HI.X.SX32 R73, R67, R152, 0x1, P1 ;  /* 0x0000009843497211 */ /* 0x000fe400008f0eff */
[----:B------:R-:W-:-:S02]  /*7780*/  LEA R64, P0, R65, R28, 0x1 ;  /* 0x0000001c41407211 */ /* 0x000fc400078008ff */
[-C--:B------:R-:W-:Y:S01]  /*7790*/  LEA.HI.X.SX32 R67, R68, R152.reuse, 0x1, P2 ;  /* 0x0000009844437211 */ /* 0x080fe200010f0eff */
[----:B------:R-:W-:Y:S01]  /*77a0*/  IMAD R68, R3, 0x2, R101 ;  /* 0x0000000203447824 */ /* 0x000fe200078e0265 */
[----:B------:R-:W-:Y:S02]  /*77b0*/  LEA.HI.X.SX32 R65, R65, R152, 0x1, P0 ;  /* 0x0000009841417211 */ /* 0x000fe400000f0eff */
[-C--:B------:R-:W-:Y:S02]  /*77c0*/  LEA R78, P0, R75, R28.reuse, 0x1 ;  /* 0x0000001c4b4e7211 */ /* 0x080fe400078008ff */
[----:B------:R-:W-:Y:S02]  /*77d0*/  LEA R74, P1, R30, R28, 0x1 ;  /* 0x0000001c1e4a7211 */ /* 0x000fe400078208ff */
[----:B------:R-:W-:Y:S02]  /*77e0*/  LEA R105, R3, R68, 0x1 ;  /* 0x0000004403697211 */ /* 0x000fe400078e08ff */
[----:B------:R-:W-:-:S02]  /*77f0*/  LEA.HI.X.SX32 R79, R75, R152, 0x1, P0 ;  /* 0x000000984b4f7211 */ /* 0x000fc400000f0eff */
[----:B------:R-:W-:Y:S02]  /*7800*/  LEA R76, P2, R31, R28, 0x1 ;  /* 0x0000001c1f4c7211 */ /* 0x000fe400078408ff */
[-C--:B------:R-:W-:Y:S01]  /*7810*/  LEA.HI.X.SX32 R75, R30, R152.reuse, 0x1, P1 ;  /* 0x000000981e4b7211 */ /* 0x080fe200008f0eff */
[----:B------:R-:W-:Y:S01]  /*7820*/  IMAD R30, R3, 0x2, R105 ;  /* 0x00000002031e7824 */ /* 0x000fe200078e0269 */
[----:B------:R-:W-:Y:S02]  /*7830*/  LEA.HI.X.SX32 R77, R31, R152, 0x1, P2 ;  /* 0x000000981f4d7211 */ /* 0x000fe400010f0eff */
[-C--:B------:R-:W-:Y:S01]  /*7840*/  LEA R84, P0, R81, R28.reuse, 0x1 ;  /* 0x0000001c51547211 */ /* 0x080fe200078008ff */
[----:B------:R-:W-:Y:S01]  /*7850*/  IMAD R31, R3, 0x2, R30 ;  /* 0x00000002031f7824 */ /* 0x000fe200078e021e */
[-C--:B------:R-:W-:Y:S02]  /*7860*/  LEA R82, P1, R83, R28.reuse, 0x1 ;  /* 0x0000001c53527211 */ /* 0x080fe400078208ff */
[----:B------:R-:W-:Y:S01]  /*7870*/  LEA R80, P2, R86, R28, 0x1 ;  /* 0x0000001c56507211 */ /* 0x000fe200078408ff */
[----:B------:R-:W-:Y:S01]  /*7880*/  IMAD R109, R3, 0x2, R31 ;  /* 0x00000002036d7824 */ /* 0x000fe200078e021f */
[----:B------:R-:W-:-:S02]  /*7890*/  LEA.HI.X.SX32 R85, R81, R152, 0x1, P0 ;  /* 0x0000009851557211 */ /* 0x000fc400000f0eff */
[-C--:B------:R-:W-:Y:S01]  /*78a0*/  LEA.HI.X.SX32 R83, R83, R152.reuse, 0x1, P1 ;  /* 0x0000009853537211 */ /* 0x080fe200008f0eff */
[----:B------:R-:W-:Y:S01]  /*78b0*/  IMAD R116, R3, 0x2, R109 ;  /* 0x0000000203747824 */ /* 0x000fe200078e026d */
[----:B------:R-:W-:Y:S02]  /*78c0*/  LEA.HI.X.SX32 R81, R86, R152, 0x1, P2 ;  /* 0x0000009856517211 */ /* 0x000fe400010f0eff */
[----:B------:R-:W-:Y:S02]  /*78d0*/  LEA R90, P0, R87, R28, 0x1 ;  /* 0x0000001c575a7211 */ /* 0x000fe400078008ff */
[----:B------:R-:W-:Y:S02]  /*78e0*/  LEA R117, R3, R116, 0x1 ;  /* 0x0000007403757211 */ /* 0x000fe400078e08ff */
[-C--:B------:R-:W-:Y:S02]  /*78f0*/  LEA R88, P1, R89, R28.reuse, 0x1 ;  /* 0x0000001c59587211 */ /* 0x080fe400078208ff */
[----:B------:R-:W-:Y:S01]  /*7900*/  LEA R86, P2, R92, R28, 0x1 ;  /* 0x0000001c5c567211 */ /* 0x000fe200078408ff */
[----:B------:R-:W-:Y:S01]  /*7910*/  IMAD R119, R3, 0x2, R117 ;  /* 0x0000000203777824 */ /* 0x000fe200078e0275 */
[----:B------:R-:W-:-:S02]  /*7920*/  LEA.HI.X.SX32 R91, R87, R152, 0x1, P0 ;  /* 0x00000098575b7211 */ /* 0x000fc400000f0eff */
[-C--:B------:R-:W-:Y:S01]  /*7930*/  LEA.HI.X.SX32 R89, R89, R152.reuse, 0x1, P1 ;  /* 0x0000009859597211 */ /* 0x080fe200008f0eff */
[----:B------:R-:W-:Y:S01]  /*7940*/  IMAD R121, R3, 0x2, R119 ;  /* 0x0000000203797824 */ /* 0x000fe200078e0277 */
[----:B------:R-:W-:Y:S02]  /*7950*/  LEA.HI.X.SX32 R87, R92, R152, 0x1, P2 ;  /* 0x000000985c577211 */ /* 0x000fe400010f0eff */
[-C--:B------:R-:W-:Y:S01]  /*7960*/  LEA R92, P0, R93, R28.reuse, 0x1 ;  /* 0x0000001c5d5c7211 */ /* 0x080fe200078008ff */
[----:B------:R-:W-:Y:S01]  /*7970*/  IMAD R123, R3, 0x2, R121 ;  /* 0x00000002037b7824 */ /* 0x000fe200078e0279 */
[-C--:B------:R-:W-:Y:S02]  /*7980*/  LEA R96, P1, R95, R28.reuse, 0x1 ;  /* 0x0000001c5f607211 */ /* 0x080fe400078208ff */
[----:B------:R-:W-:Y:S02]  /*7990*/  LEA R94, P2, R98, R28, 0x1 ;  /* 0x0000001c625e7211 */ /* 0x000fe400078408ff */
[----:B------:R-:W-:-:S02]  /*79a0*/  LEA.HI.X.SX32 R93, R93, R152, 0x1, P0 ;  /* 0x000000985d5d7211 */ /* 0x000fc400000f0eff */
[-C--:B------:R-:W-:Y:S02]  /*79b0*/  LEA.HI.X.SX32 R97, R95, R152.reuse, 0x1, P1 ;  /* 0x000000985f617211 */ /* 0x080fe400008f0eff */
[----:B------:R-:W-:Y:S02]  /*79c0*/  LEA.HI.X.SX32 R95, R98, R152, 0x1, P2 ;  /* 0x00000098625f7211 */ /* 0x000fe400010f0eff */
[-C--:B------:R-:W-:Y:S02]  /*79d0*/  LEA R102, P0, R99, R28.reuse, 0x1 ;  /* 0x0000001c63667211 */ /* 0x080fe400078008ff */
[----:B------:R-:W-:Y:S02]  /*79e0*/  LEA R98, P1, R29, R28, 0x1 ;  /* 0x0000001c1d627211 */ /* 0x000fe400078208ff */
[-C--:B------:R-:W-:Y:S02]  /*79f0*/  LEA.HI.X.SX32 R103, R99, R152.reuse, 0x1, P0 ;  /* 0x0000009863677211 */ /* 0x080fe400000f0eff */
[----:B------:R-:W-:Y:S01]  /*7a00*/  LEA.HI.X.SX32 R99, R29, R152, 0x1, P1 ;  /* 0x000000981d637211 */ /* 0x000fe200008f0eff */
[----:B------:R-:W-:Y:S01]  /*7a10*/  IMAD R29, R3, 0x2, R123 ;  /* 0x00000002031d7824 */ /* 0x000fe200078e027b */
[----:B------:R-:W-:-:S02]  /*7a20*/  LEA R100, P2, R101, R28, 0x1 ;  /* 0x0000001c65647211 */ /* 0x000fc400078408ff */
[----:B------:R-:W-:Y:S02]  /*7a30*/  LEA R114, P0, R68, R28, 0x1 ;  /* 0x0000001c44727211 */ /* 0x000fe400078008ff */
[----:B------:R-:W-:Y:S02]  /*7a40*/  LEA.HI.X.SX32 R101, R101, R152, 0x1, P2 ;  /* 0x0000009865657211 */ /* 0x000fe400010f0eff */
[C---:B------:R-:W-:Y:S02]  /*7a50*/  LEA R106, P2, R30.reuse, R28, 0x1 ;  /* 0x0000001c1e6a7211 */ /* 0x040fe400078408ff */
[C---:B------:R-:W-:Y:S02]  /*7a60*/  LEA R127, R3.reuse, R29, 0x1 ;  /* 0x0000001d037f7211 */ /* 0x040fe400078e08ff */
[-C--:B------:R-:W-:Y:S02]  /*7a70*/  LEA.HI.X.SX32 R107, R30, R152.reuse, 0x1, P2 ;  /* 0x000000981e6b7211 */ /* 0x080fe400010f0eff */
[----:B------:R-:W-:Y:S01]  /*7a80*/  LEA.HI.X.SX32 R115, R68, R152, 0x1, P0 ;  /* 0x0000009844737211 */ /* 0x000fe200000f0eff */
[----:B------:R-:W-:Y:S01]  /*7a90*/  IMAD R30, R3, 0x2, R127 ;  /* 0x00000002031e7824 */ /* 0x000fe200078e027f */
[----:B------:R-:W-:-:S02]  /*7aa0*/  LEA R112, P0, R31, R28, 0x1 ;  /* 0x0000001c1f707211 */ /* 0x000fc400078008ff */
[----:B------:R-:W-:Y:S01]  /*7ab0*/  LEA R104, P1, R105, R28, 0x1 ;  /* 0x0000001c69687211 */ /* 0x000fe200078208ff */
[----:B------:R-:W-:Y:S01]  /*7ac0*/  IMAD R68, R3, 0x2, R30 ;  /* 0x0000000203447824 */ /* 0x000fe200078e021e */
[-C--:B------:R-:W-:Y:S02]  /*7ad0*/  LEA.HI.X.SX32 R113, R31, R152.reuse, 0x1, P0 ;  /* 0x000000981f717211 */ /* 0x080fe400000f0eff */
[----:B------:R-:W-:Y:S01]  /*7ae0*/  LEA.HI.X.SX32 R105, R105, R152, 0x1, P1 ;  /* 0x0000009869697211 */ /* 0x000fe200008f0eff */
[----:B------:R-:W-:Y:S01]  /*7af0*/  IMAD R31, R3, 0x2, R68 ;  /* 0x00000002031f7824 */ /* 0x000fe200078e0244 */
[-C--:B------:R-:W-:Y:S02]  /*7b00*/  LEA R110, P1, R109, R28.reuse, 0x1 ;  /* 0x0000001c6d6e7211 */ /* 0x080fe400078208ff */
[----:B------:R-:W-:Y:S01]  /*7b10*/  LEA R108, P2, R116, R28, 0x1 ;  /* 0x0000001c746c7211 */ /* 0x000fe200078408ff */
[----:B------:R-:W-:Y:S01]  /*7b20*/  IMAD R135, R3, 0x2, R31 ;  /* 0x0000000203877824 */ /* 0x000fe200078e021f */
[----:B------:R-:W-:-:S02]  /*7b30*/  LEA.HI.X.SX32 R111, R109, R152, 0x1, P1 ;  /* 0x000000986d6f7211 */ /* 0x000fc400008f0eff */
[----:B------:R-:W-:Y:S02]  /*7b40*/  LEA R118, P1, R119, R28, 0x1 ;  /* 0x0000001c77767211 */ /* 0x000fe400078208ff */
[----:B------:R-:W-:Y:S02]  /*7b50*/  LEA R137, R3, R135, 0x1 ;  /* 0x0000008703897211 */ /* 0x000fe400078e08ff */
[----:B------:R-:W-:Y:S02]  /*7b60*/  LEA.HI.X.SX32 R109, R116, R152, 0x1, P2 ;  /* 0x00000098746d7211 */ /* 0x000fe400010f0eff */
[----:B------:R-:W-:Y:S01]  /*7b70*/  LEA R116, P0, R117, R28, 0x1 ;  /* 0x0000001c75747211 */ /* 0x000fe200078008ff */
[----:B------:R-:W-:Y:S01]  /*7b80*/  IMAD R139, R3, 0x2, R137 ;  /* 0x00000002038b7824 */ /* 0x000fe200078e0289 */
[----:B------:R-:W-:Y:S02]  /*7b90*/  LEA.HI.X.SX32 R119, R119, R152, 0x1, P1 ;  /* 0x0000009877777211 */ /* 0x000fe400008f0eff */
[----:B------:R-:W-:-:S02]  /*7ba0*/  LEA R124, P1, R29, R28, 0x1 ;  /* 0x0000001c1d7c7211 */ /* 0x000fc400078208ff */
[----:B------:R-:W-:Y:S02]  /*7bb0*/  LEA.HI.X.SX32 R117, R117, R152, 0x1, P0 ;  /* 0x0000009875757211 */ /* 0x000fe400000f0eff */
[-C--:B------:R-:W-:Y:S02]  /*7bc0*/  LEA R120, P2, R121, R28.reuse, 0x1 ;  /* 0x0000001c79787211 */ /* 0x080fe400078408ff */
[----:B------:R-:W-:Y:S02]  /*7bd0*/  LEA R122, P0, R123, R28, 0x1 ;  /* 0x0000001c7b7a7211 */ /* 0x000fe400078008ff */
[-C--:B------:R-:W-:Y:S01]  /*7be0*/  LEA.HI.X.SX32 R125, R29, R152.reuse, 0x1, P1 ;  /* 0x000000981d7d7211 */ /* 0x080fe200008f0eff */
[----:B------:R-:W-:Y:S01]  /*7bf0*/  IMAD R29, R3, 0x2, R139 ;  /* 0x00000002031d7824 */ /* 0x000fe200078e028b */
[-C--:B------:R-:W-:Y:S02]  /*7c00*/  LEA.HI.X.SX32 R121, R121, R152.reuse, 0x1, P2 ;  /* 0x0000009879797211 */ /* 0x080fe400010f0eff */
[----:B------:R-:W-:Y:S01]  /*7c10*/  LEA.HI.X.SX32 R123, R123, R152, 0x1, P0 ;  /* 0x000000987b7b7211 */ /* 0x000fe200000f0eff */
[----:B------:R-:W-:Y:S01]  /*7c20*/  IMAD R143, R3, 0x2, R29 ;  /* 0x00000002038f7824 */ /* 0x000fe200078e021d */
[----:B------:R-:W-:-:S02]  /*7c30*/  LEA R126, P2, R127, R28, 0x1 ;  /* 0x0000001c7f7e7211 */ /* 0x000fc400078408ff */
[C---:B------:R-:W-:Y:S02]  /*7c40*/  LEA R128, P0, R30.reuse, R28, 0x1 ;  /* 0x0000001c1e807211 */ /* 0x040fe400078008ff */
[-C--:B------:R-:W-:Y:S02]  /*7c50*/  LEA.HI.X.SX32 R127, R127, R152.reuse, 0x1, P2 ;  /* 0x000000987f7f7211 */ /* 0x080fe400010f0eff */
[----:B------:R-:W-:Y:S01]  /*7c60*/  LEA.HI.X.SX32 R129, R30, R152, 0x1, P0 ;  /* 0x000000981e817211 */ /* 0x000fe200000f0eff */
[----:B------:R-:W-:Y:S01]  /*7c70*/  IMAD R30, R3, 0x2, R143 ;  /* 0x00000002031e7824 */ /* 0x000fe200078e028f */
[CC--:B------:R-:W-:Y:S02]  /*7c80*/  LEA R132, P2, R31.reuse, R28.reuse, 0x1 ;  /* 0x0000001c1f847211 */ /* 0x0c0fe400078408ff */
[----:B------:R-:W-:Y:S02]  /*7c90*/  LEA R130, P1, R68, R28, 0x1 ;  /* 0x0000001c44827211 */ /* 0x000fe400078208ff */
[----:B------:R-:W-:-:S02]  /*7ca0*/  LEA.HI.X.SX32 R133, R31, R152, 0x1, P2 ;  /* 0x000000981f857211 */ /* 0x000fc400010f0eff */
[----:B------:R-:W-:Y:S02]  /*7cb0*/  LEA R31, R3, R30, 0x1 ;  /* 0x0000001e031f7211 */ /* 0x000fe400078e08ff */
[----:B------:R-:W-:Y:S02]  /*7cc0*/  LEA.HI.X.SX32 R131, R68, R152, 0x1, P1 ;  /* 0x0000009844837211 */ /* 0x000fe400008f0eff */
[-C--:B------:R-:W-:Y:S01]  /*7cd0*/  LEA R134, P0, R135, R28.reuse, 0x1 ;  /* 0x0000001c87867211 */ /* 0x080fe200078008ff */
[----:B------:R-:W-:Y:S01]  /*7ce0*/  IMAD R68, R3, 0x2, R31 ;  /* 0x0000000203447824 */ /* 0x000fe200078e021f */
[-C--:B------:R-:W-:Y:S02]  /*7cf0*/  LEA R136, P1, R137, R28.reuse, 0x1 ;  /* 0x0000001c89887211 */ /* 0x080fe400078208ff */
[----:B------:R-:W-:Y:S01]  /*7d00*/  LEA R138, P2, R139, R28, 0x1 ;  /* 0x0000001c8b8a7211 */ /* 0x000fe200078408ff */
[----:B------:R-:W-:Y:S01]  /*7d10*/  IMAD R151, R3, 0x2, R68 ;  /* 0x0000000203977824 */ /* 0x000fe200078e0244 */
[----:B------:R-:W-:-:S02]  /*7d20*/  LEA.HI.X.SX32 R135, R135, R152, 0x1, P0 ;  /* 0x0000009887877211 */ /* 0x000fc400000f0eff */
[----:B------:R-:W-:Y:S01]  /*7d30*/  LEA R140, P0, R29, R28, 0x1 ;  /* 0x0000001c1d8c7211 */ /* 0x000fe200078008ff */
[----:B------:R-:W-:Y:S01]  /*7d40*/  IMAD R3, R3, 0x2, R151 ;  /* 0x0000000203037824 */ /* 0x000fe200078e0297 */
[-C--:B------:R-:W-:Y:S02]  /*7d50*/  LEA.HI.X.SX32 R137, R137, R152.reuse, 0x1, P1 ;  /* 0x0000009889897211 */ /* 0x080fe400008f0eff */
[----:B------:R-:W-:Y:S02]  /*7d60*/  LEA.HI.X.SX32 R139, R139, R152, 0x1, P2 ;  /* 0x000000988b8b7211 */ /* 0x000fe400010f0eff */
[-C--:B------:R-:W-:Y:S02]  /*7d70*/  LEA R142, P1, R143, R28.reuse, 0x1 ;  /* 0x0000001c8f8e7211 */ /* 0x080fe400078208ff */
[----:B------:R-:W-:Y:S02]  /*7d80*/  LEA R144, P2, R30, R28, 0x1 ;  /* 0x0000001c1e907211 */ /* 0x000fe400078408ff */
[----:B------:R-:W-:-:S02]  /*7d90*/  LEA.HI.X.SX32 R141, R29, R152, 0x1, P0 ;  /* 0x000000981d8d7211 */ /* 0x000fc400000f0eff */
[----:B------:R-:W-:Y:S02]  /*7da0*/  LEA R146, P0, R31, R28, 0x1 ;  /* 0x0000001c1f927211 */ /* 0x000fe400078008ff */
[-C--:B------:R-:W-:Y:S02]  /*7db0*/  LEA.HI.X.SX32 R143, R143, R152.reuse, 0x1, P1 ;  /* 0x000000988f8f7211 */ /* 0x080fe400008f0eff */
[----:B------:R-:W-:Y:S02]  /*7dc0*/  LEA.HI.X.SX32 R145, R30, R152, 0x1, P2 ;  /* 0x000000981e917211 */ /* 0x000fe400010f0eff */
[-C--:B------:R-:W-:Y:S02]  /*7dd0*/  LEA R148, P1, R68, R28.reuse, 0x1 ;  /* 0x0000001c44947211 */ /* 0x080fe400078208ff */
[-C--:B------:R-:W-:Y:S02]  /*7de0*/  LEA R150, P2, R151, R28.reuse, 0x1 ;  /* 0x0000001c97967211 */ /* 0x080fe400078408ff */
[----:B------:R-:W-:-:S02]  /*7df0*/  LEA R154, P3, R3, R28, 0x1 ;  /* 0x0000001c039a7211 */ /* 0x000fc400078608ff */
[-C--:B------:R-:W-:Y:S02]  /*7e00*/  LEA.HI.X.SX32 R147, R31, R152.reuse, 0x1, P0 ;  /* 0x000000981f937211 */ /* 0x080fe400000f0eff */
[----:B------:R-:W2:Y:S01]  /*7e10*/  LDS.128 R28, [R0] ;  /* 0x00000000001c7984 */ /* 0x000ea20000000c00 */
[----:B------:R-:W-:Y:S02]  /*7e20*/  LEA.HI.X.SX32 R155, R3, R152, 0x1, P3 ;  /* 0x00000098039b7211 */ /* 0x000fe400018f0eff */
[----:B------:R-:W-:Y:S02]  /*7e30*/  PRMT R3, R10, 0x7632, R3 ;  /* 0x000076320a037816 */ /* 0x000fe40000000003 */
[----:B0-----:R-:W-:Y:S02]  /*7e40*/  PRMT R33, R11, 0x7632, R33 ;  /* 0x000076320b217816 */ /* 0x001fe40000000021 */
[----:B-1----:R-:W-:Y:S01]  /*7e50*/  PRMT R10, R26, 0x7632, R10 ;  /* 0x000076321a0a7816 */ /* 0x002fe2000000000a */
[----:B------:R0:W-:Y:S01]  /*7e60*/  STG.E.U16 desc[UR32][R34.64], R3 ;  /* 0x0000000322007986 */ /* 0x0001e2000c101520 */
[----:B---3--:R-:W-:-:S02]  /*7e70*/  PRMT R32, R22, 0x7632, R32 ;  /* 0x0000763216207816 */ /* 0x008fc40000000020 */
[-C--:B------:R-:W-:Y:S01]  /*7e80*/  LEA.HI.X.SX32 R149, R68, R152.reuse, 0x1, P1 ;  /* 0x0000009844957211 */ /* 0x080fe200008f0eff */
[----:B------:R1:W-:Y:S01]  /*7e90*/  STG.E.U16 desc[UR32][R36.64], R11 ;  /* 0x0000000b24007986 */ /* 0x0003e2000c101520 */
[----:B----4-:R-:W-:Y:S02]  /*7ea0*/  PRMT R68, R15, 0x7632, R68 ;  /* 0x000076320f447816 */ /* 0x010fe40000000044 */
[----:B------:R-:W-:Y:S01]  /*7eb0*/  LEA.HI.X.SX32 R151, R151, R152, 0x1, P2 ;  /* 0x0000009897977211 */ /* 0x000fe200010f0eff */
[----:B------:R3:W-:Y:S01]  /*7ec0*/  STG.E.U16 desc[UR32][R38.64], R33 ;  /* 0x0000002126007986 */ /* 0x0007e2000c101520 */
[----:B------:R-:W-:Y:S02]  /*7ed0*/  ISETP.GE.U32.AND P0, PT, R71, 0x80, PT ;  /* 0x000000804700780c */ /* 0x000fe40003f06070 */
[----:B0-----:R-:W-:Y:S01]  /*7ee0*/  PRMT R35, R24, 0x7632, R35 ;  /* 0x0000763218237816 */ /* 0x001fe20000000023 */
[----:B------:R0:W-:Y:S01]  /*7ef0*/  STG.E.U16 desc[UR32][R8.64], R24 ;  /* 0x0000001808007986 */ /* 0x0001e2000c101520 */
[----:B------:R-:W-:-:S02]  /*7f00*/  PRMT R3, R27, 0x7632, R3 ;  /* 0x000076321b037816 */ /* 0x000fc40000000003 */
[----:B-1----:R-:W-:Y:S01]  /*7f10*/  PRMT R11, R21, 0x7632, R11 ;  /* 0x00007632150b7816 */ /* 0x002fe2000000000b */
[----:B------:R-:W-:Y:S01]  /*7f20*/  STG.E.U16 desc[UR32][R44.64], R35 ;  /* 0x000000232c007986 */ /* 0x000fe2000c101520 */
[----:B---3--:R-:W-:-:S03]  /*7f30*/  PRMT R33, R23, 0x7632, R33 ;  /* 0x0000763217217816 */ /* 0x008fc60000000021 */
[----:B------:R1:W-:Y:S01]  /*7f40*/  STG.E.U16 desc[UR32][R42.64], R25 ;  /* 0x000000192a007986 */ /* 0x0003e2000c101520 */
[----:B0-----:R-:W-:Y:S02]  /*7f50*/  PRMT R9, R25, 0x7632, R9 ;  /* 0x0000763219097816 */ /* 0x001fe40000000009 */
[----:B------:R-:W-:-:S03]  /*7f60*/  PRMT R8, R20, 0x7632, R8 ;  /* 0x0000763214087816 */ /* 0x000fc60000000008 */
[----:B------:R0:W-:Y:S01]  /*7f70*/  STG.E.U16 desc[UR32][R40.64], R9 ;  /* 0x0000000928007986 */ /* 0x0001e2000c101520 */
[----:B--2---:R-:W-:-:S03]  /*7f80*/  PRMT R37, R28, 0x7632, R37 ;  /* 0x000076321c257816 */ /* 0x004fc60000000025 */
[----:B------:R-:W-:Y:S01]  /*7f90*/  STG.E.U16 desc[UR32][R50.64], R26 ;  /* 0x0000001a32007986 */ /* 0x000fe2000c101520 */
[----:B-1----:R-:W-:Y:S02]  /*7fa0*/  PRMT R42, R29, 0x7632, R42 ;  /* 0x000076321d2a7816 */ /* 0x002fe4000000002a */
[----:B------:R-:W-:Y:S01]  /*7fb0*/  PRMT R44, R31, 0x7632, R44 ;  /* 0x000076321f2c7816 */ /* 0x000fe2000000002c */
[----:B------:R1:W-:Y:S04]  /*7fc0*/  STG.E.U16 desc[UR32][R46.64], R10 ;  /* 0x0000000a2e007986 */ /* 0x0003e8000c101520 */
[----:B------:R2:W-:Y:S01]  /*7fd0*/  STG.E.U16 desc[UR32][R48.64], R27 ;  /* 0x0000001b30007986 */ /* 0x0005e2000c101520 */
[----:B0-----:R-:W-:-:S03]  /*7fe0*/  PRMT R40, R30, 0x7632, R40 ;  /* 0x000076321e287816 */ /* 0x001fc60000000028 */
[----:B------:R0:W-:Y:S04]  /*7ff0*/  STG.E.U16 desc[UR32][R56.64], R3 ;  /* 0x0000000338007986 */ /* 0x0001e8000c101520 */
[----:B------:R3:W-:Y:S01]  /*8000*/  STG.E.U16 desc[UR32][R54.64], R20 ;  /* 0x0000001436007986 */ /* 0x0007e2000c101520 */
[----:B-1----:R-:W-:Y:S02]  /*8010*/  PRMT R46, R4, 0x7632, R46 ;  /* 0x00007632042e7816 */ /* 0x002fe4000000002e */
[----:B------:R-:W-:Y:S01]  /*8020*/  PRMT R47, R5, 0x7632, R47 ;  /* 0x00007632052f7816 */ /* 0x000fe2000000002f */
[----:B------:R1:W-:Y:S01]  /*8030*/  STG.E.U16 desc[UR32][R52.64], R8 ;  /* 0x0000000834007986 */ /* 0x0003e2000c101520 */
[----:B--2---:R-:W-:-:S03]  /*8040*/  PRMT R49, R6, 0x7632, R49 ;  /* 0x0000763206317816 */ /* 0x004fc60000000031 */
[----:B------:R2:W-:Y:S01]  /*8050*/  STG.E.U16 desc[UR32][R62.64], R21 ;  /* 0x000000153e007986 */ /* 0x0005e2000c101520 */
[----:B0-----:R-:W-:Y:S01]  /*8060*/  PRMT R57, R7, 0x7632, R57 ;  /* 0x0000763207397816 */ /* 0x001fe20000000039 */
[----:B------:R-:W-:Y:S02]  /*8070*/  IMAD.SHL.U32 R3, R2, 0x4, RZ ;  /* 0x0000000402037824 */ /* 0x000fe400078e00ff */
[----:B------:R0:W-:Y:S01]  /*8080*/  STG.E.U16 desc[UR32][R60.64], R11 ;  /* 0x0000000b3c007986 */ /* 0x0001e2000c101520 */
[----:B---3--:R-:W-:-:S03]  /*8090*/  PRMT R55, R17, 0x7632, R55 ;  /* 0x0000763211377816 */ /* 0x008fc60000000037 */
[----:B------:R-:W3:Y:S01]  /*80a0*/  LDS.128 R8, [R0+0x1000] ;  /* 0x0010000000087984 */ /* 0x000ee20000000c00 */
[----:B-1----:R-:W-:-:S03]  /*80b0*/  PRMT R53, R16, 0x7632, R53 ;  /* 0x0000763210357816 */ /* 0x002fc60000000035 */
[----:B------:R1:W-:Y:S01]  /*80c0*/  STG.E.U16 desc[UR32][R58.64], R22 ;  /* 0x000000163a007986 */ /* 0x0003e2000c101520 */
[----:B--2---:R-:W-:-:S03]  /*80d0*/  PRMT R62, R12, 0x7632, R62 ;  /* 0x000076320c3e7816 */ /* 0x004fc6000000003e */
[----:B------:R2:W-:Y:S01]  /*80e0*/  STG.E.U16 desc[UR32][R64.64], R32 ;  /* 0x0000002040007986 */ /* 0x0005e2000c101520 */
[----:B0-----:R-:W-:-:S03]  /*80f0*/  PRMT R60, R19, 0x7632, R60 ;  /* 0x00007632133c7816 */ /* 0x001fc6000000003c */
[----:B------:R-:W-:Y:S04]  /*8100*/  STG.E.U16 desc[UR32][R72.64], R23 ;  /* 0x0000001748007986 */ /* 0x000fe8000c101520 */
[----:B------:R0:W-:Y:S01]  /*8110*/  STG.E.U16 desc[UR32][R66.64], R33 ;  /* 0x0000002142007986 */ /* 0x0001e2000c101520 */
[----:B-1----:R-:W-:-:S03]  /*8120*/  PRMT R58, R18, 0x7632, R58 ;  /* 0x00007632123a7816 */ /* 0x002fc6000000003a */
[----:B------:R-:W-:Y:S01]  /*8130*/  STG.E.U16 desc[UR32][R78.64], R28 ;  /* 0x0000001c4e007986 */ /* 0x000fe2000c101520 */
[----:B--2---:R-:W-:-:S03]  /*8140*/  PRMT R64, R13, 0x7632, R64 ;  /* 0x000076320d407816 */ /* 0x004fc60000000040 */
[----:B------:R1:W-:Y:S04]  /*8150*/  STG.E.U16 desc[UR32][R74.64], R37 ;  /* 0x000000254a007986 */ /* 0x0003e8000c101520 */
[----:B------:R2:W-:Y:S01]  /*8160*/  STG.E.U16 desc[UR32][R76.64], R29 ;  /* 0x0000001d4c007986 */ /* 0x0005e2000c101520 */
[----:B0-----:R-:W-:-:S03]  /*8170*/  PRMT R66, R14, 0x7632, R66 ;  /* 0x000076320e427816 */ /* 0x001fc60000000042 */
[----:B------:R-:W-:Y:S04]  /*8180*/  STG.E.U16 desc[UR32][R84.64], R42 ;  /* 0x0000002a54007986 */ /* 0x000fe8000c101520 */
[----:B------:R-:W-:Y:S04]  /*8190*/  STG.E.U16 desc[UR32][R82.64], R30 ;  /* 0x0000001e52007986 */ /* 0x000fe8000c101520 */
[----:B------:R-:W-:Y:S01]  /*81a0*/  STG.E.U16 desc[UR32][R80.64], R40 ;  /* 0x0000002850007986 */ /* 0x000fe2000c101520 */
[----:B---3--:R-:W-:Y:S02]  /*81b0*/  PRMT R0, R8, 0x7632, R0 ;  /* 0x0000763208007816 */ /* 0x008fe40000000000 */
[----:B------:R-:W-:Y:S01]  /*81c0*/  PRMT R72, R9, 0x7632, R72 ;  /* 0x0000763209487816 */ /* 0x000fe20000000048 */
[----:B------:R-:W-:Y:S01]  /*81d0*/  STG.E.U16 desc[UR32][R90.64], R31 ;  /* 0x0000001f5a007986 */ /* 0x000fe2000c101520 */
[----:B-1----:R-:W-:-:S02]  /*81e0*/  PRMT R74, R10, 0x7632, R74 ;  /* 0x000076320a4a7816 */ /* 0x002fc4000000004a */
[----:B--2---:R-:W-:Y:S01]  /*81f0*/  PRMT R77, R11, 0x7632, R77 ;  /* 0x000076320b4d7816 */ /* 0x004fe2000000004d */
[----:B------:R-:W-:Y:S04]  /*8200*/  STG.E.U16 desc[UR32][R88.64], R44 ;  /* 0x0000002c58007986 */ /* 0x000fe8000c101520 */
[----:B------:R-:W-:Y:S04]  /*8210*/  STG.E.U16 desc[UR32][R86.64], R4 ;  /* 0x0000000456007986 */ /* 0x000fe8000c101520 */
[----:B------:R-:W-:Y:S04]  /*8220*/  STG.E.U16 desc[UR32][R92.64], R46 ;  /* 0x0000002e5c007986 */ /* 0x000fe8000c101520 */
[----:B------:R0:W-:Y:S04]  /*8230*/  STG.E.U16 desc[UR32][R96.64], R5 ;  /* 0x0000000560007986 */ /* 0x0001e8000c101520 */
[----:B------:R-:W-:Y:S04]  /*8240*/  STG.E.U16 desc[UR32][R94.64], R47 ;  /* 0x0000002f5e007986 */ /* 0x000fe8000c101520 */
[----:B------:R-:W-:Y:S04]  /*8250*/  STG.E.U16 desc[UR32][R102.64], R6 ;  /* 0x0000000666007986 */ /* 0x000fe8000c101520 */
[----:B------:R-:W-:Y:S01]  /*8260*/  STG.E.U16 desc[UR32][R98.64], R49 ;  /* 0x0000003162007986 */ /* 0x000fe2000c101520 */
[----:B0-----:R-:W0:Y:S03]  /*8270*/  LDC.64 R4, c[0x0][0x3a0] ;  /* 0x0000e800ff047b82 */ /* 0x001e260000000a00 */
[----:B------:R-:W-:Y:S04]  /*8280*/  STG.E.U16 desc[UR32][R100.64], R7 ;  /* 0x0000000764007986 */ /* 0x000fe8000c101520 */
        /* <DEDUP_REMOVED lines=18> */
[----:B------:R1:W-:Y:S04]  /*83b0*/  STG.E.U16 desc[UR32][R140.64], R0 ;  /* 0x000000008c007986 */ /* 0x0003e8000c101520 */
[----:B------:R-:W-:Y:S04]  /*83c0*/  STG.E.U16 desc[UR32][R142.64], R9 ;  /* 0x000000098e007986 */ /* 0x000fe8000c101520 */
[----:B------:R-:W-:Y:S04]  /*83d0*/  STG.E.U16 desc[UR32][R144.64], R72 ;  /* 0x0000004890007986 */ /* 0x000fe8000c101520 */
[----:B------:R-:W-:Y:S01]  /*83e0*/  STG.E.U16 desc[UR32][R146.64], R10 ;  /* 0x0000000a92007986 */ /* 0x000fe2000c101520 */
[----:B-1----:R-:W-:Y:S01]  /*83f0*/  IMAD.HI R0, R2, 0x4, RZ ;  /* 0x0000000402007827 */ /* 0x002fe200078e02ff */
[----:B0-----:R-:W-:-:S02]  /*8400*/  IADD3 R2, P1, P2, R3, UR6, R4 ;  /* 0x0000000603027c10 */ /* 0x001fc4000fa3e004 */
[----:B------:R-:W-:Y:S02]  /*8410*/  STG.E.U16 desc[UR32][R148.64], R74 ;  /* 0x0000004a94007986 */ /* 0x000fe4000c101520 */
[----:B------:R-:W-:Y:S02]  /*8420*/  IADD3.X R3, PT, PT, R0, UR5, R5, P1, P2 ;  /* 0x0000000500037c10 */ /* 0x000fe40008fe4405 */
[----:B------:R-:W-:Y:S04]  /*8430*/  STG.E.U16 desc[UR32][R150.64], R11 ;  /* 0x0000000b96007986 */ /* 0x000fe8000c101520 */
[----:B------:R-:W-:Y:S01]  /*8440*/  STG.E.U16 desc[UR32][R154.64], R77 ;  /* 0x0000004d9a007986 */ /* 0x000fe2000c101520 */
[----:B------:R-:W-:Y:S06]  /*8450*/  BAR.SYNC.DEFER_BLOCKING 0x0 ;  /* 0x0000000000007b1d */ /* 0x000fec0000010000 */
[----:B------:R-:W-:Y:S02]  /*8460*/  STSM.16.M88 [R70], R153 ;  /* 0x0000009946007844 */ /* 0x000fe40000000000 */
[----:B------:R-:W-:Y:S06]  /*8470*/  BAR.SYNC.DEFER_BLOCKING 0x0 ;  /* 0x0000000000007b1d */ /* 0x000fec0000010000 */
[----:B------:R-:W0:Y:S04]  /*8480*/  LDSM.16.M88 R69, [R69+UR13] ;  /* 0x0000000d4545783b */ /* 0x000e280008000000 */
[----:B0-----:R0:W-:Y:S01]  /*8490*/  @!P0 STG.E desc[UR32][R2.64], R69 ;  /* 0x0000004502008986 */ /* 0x0011e2000c101920 */
[----:B------:R-:W-:Y:S06]  /*84a0*/  BAR.SYNC.DEFER_BLOCKING 0x0 ;  /* 0x0000000000007b1d */ /* 0x000fec0000010000 */
[----:B------:R-:W-:Y:S05]  /*84b0*/  @P5 BRA `(.L_x_22) ;  /* 0x0000000000a05947 */ /* 0x000fea0003800000 */
[----:B------:R-:W1:Y:S01]  /*84c0*/  S2UR UR5, SR_CgaCtaId ;  /* 0x00000000000579c3 */ /* 0x000e620000008800 */
[----:B------:R-:W-:Y:S01]  /*84d0*/  NOP ;  /* 0x0000000000007918 */ /* 0x000fe20000000000 */
[----:B------:R-:W-:Y:S01]  /*84e0*/  UMOV UR4, 0x50 ;  /* 0x0000005000047882 */ /* 0x000fe20000000000 */
[----:B------:R-:W-:Y:S01]  /*84f0*/  MOV R0, UR14 ;  /* 0x0000000e00007c02 */ /* 0x000fe20008000f00 */
[----:B0-----:R-:W-:Y:S02]  /*8500*/  IMAD.MOV.U32 R3, RZ, RZ, 0xff ;  /* 0x000000ffff037424 */ /* 0x001fe400078e00ff */
[----:B------:R-:W-:Y:S01]  /*8510*/  IMAD.MOV.U32 R7, RZ, RZ, 0x1 ;  /* 0x00000001ff077424 */ /* 0x000fe200078e00ff */
[----:B------:R-:W-:-:S04]  /*8520*/  LOP3.LUT R0, R0, 0xffff, RZ, 0xc0, !PT ;  /* 0x0000ffff00007812 */ /* 0x000fc800078ec0ff */
[----:B------:R-:W-:-:S05]  /*8530*/  SHF.R.U32.HI R0, RZ, 0x5, R0 ;  /* 0x00000005ff007819 */ /* 0x000fca0000011600 */
[----:B------:R-:W-:Y:S01]  /*8540*/  VIADD R2, R0, 0x10 ;  /* 0x0000001000027836 */ /* 0x000fe20000000000 */
[----:B------:R-:W-:Y:S01]  /*8550*/  SHF.L.U32 R0, R3, R0, RZ ;  /* 0x0000000003007219 */ /* 0x000fe200000006ff */
[----:B-1----:R-:W-:-:S03]  /*8560*/  ULEA UR6, UR5, UR4, 0x18 ;  /* 0x0000000405067291 */ /* 0x002fc6000f8ec0ff */
[----:B------:R-:W-:-:S04]  /*8570*/  SHF.L.U32 R3, R7, R2, RZ ;  /* 0x0000000207037219 */ /* 0x000fc800000006ff */
[----:B------:R-:W-:Y:S02]  /*8580*/  LOP3.LUT R0, R3, R0, RZ, 0xfc, !PT ;  /* 0x0000000003007212 */ /* 0x000fe400078efcff */
[----:B------:R-:W0:Y:S02]  /*8590*/  LDS R5, [UR6] ;  /* 0x00000006ff057984 */ /* 0x000e240008000800 */
[C---:B------:R-:W-:Y:S02]  /*85a0*/  LOP3.LUT R2, R0.reuse, 0xffff, RZ, 0xc0, !PT ;  /* 0x0000ffff00027812 */ /* 0x040fe400078ec0ff */
[----:B0-----:R-:W-:-:S04]  /*85b0*/  LOP3.LUT R3, R0, 0xffff, R5, 0x80, !PT ;  /* 0x0000ffff00037812 */ /* 0x001fc800078e8005 */
[----:B------:R-:W-:-:S13]  /*85c0*/  ISETP.NE.AND P0, PT, R3, R2, PT ;  /* 0x000000020300720c */ /* 0x000fda0003f05270 */
[----:B------:R-:W-:Y:S05]  /*85d0*/  @P0 BRA `(.L_x_23) ;  /* 0x0000000000500947 */ /* 0x000fea0003800000 */
[----:B------:R-:W-:Y:S02]  /*85e0*/  SHF.R.U32.HI R5, RZ, 0x10, R5 ;  /* 0x00000010ff057819 */ /* 0x000fe40000011605 */
[----:B------:R-:W-:-:S04]  /*85f0*/  SHF.R.U32.HI R2, RZ, 0x10, R0 ;  /* 0x00000010ff027819 */ /* 0x000fc80000011600 */
[----:B------:R-:W-:-:S04]  /*8600*/  LOP3.LUT R5, R5, R2, RZ, 0xc0, !PT ;  /* 0x0000000205057212 */ /* 0x000fc800078ec0ff */
[----:B------:R-:W-:-:S13]  /*8610*/  ISETP.NE.AND P0, PT, R5, R2, PT ;  /* 0x000000020500720c */ /* 0x000fda0003f05270 */
[----:B------:R-:W-:Y:S05]  /*8620*/  @P0 BRA `(.L_x_24) ;  /* 0x0000000000300947 */ /* 0x000fea0003800000 */
[----:B------:R-:W-:Y:S01]  /*8630*/  R2UR UR4, R0 ;  /* 0x00000000000472ca */ /* 0x000fe200000e0000 */
[----:B------:R-:W-:Y:S01]  /*8640*/  VOTEU.ANY UR5, UPT, PT ;  /* 0x0000000000057886 */ /* 0x000fe200038e0100 */
[----:B------:R-:W0:Y:S01]  /*8650*/  S2R R0, SR_LANEID ;  /* 0x0000000000007919 */ /* 0x000e220000000000 */
[----:B------:R-:W-:-:S10]  /*8660*/  UFLO.U32 UR5, UR5 ;  /* 0x00000005000572bd */ /* 0x000fd400080e0000 */
[----:B------:R-:W-:-:S06]  /*8670*/  ULOP3.LUT UR4, URZ, UR4, URZ, 0x33, !UPT ;  /* 0x00000004ff047292 */ /* 0x000fcc000f8e33ff */
[----:B------:R-:W-:-:S04]  /*8680*/  IMAD.U32 R2, RZ, RZ, UR4 ;  /* 0x00000004ff027e24 */ /* 0x000fc8000f8e00ff */
[----:B------:R-:W1:Y:S02]  /*8690*/  REDUX UR7, R2 ;  /* 0x00000000020773c4 */ /* 0x000e640000000000 */
[----:B------:R2:W-:Y:S01]  /*86a0*/  UTCATOMSWS.AND URZ, UR4 ;  /* 0x0000000400ff79e3 */ /* 0x0005e20008000000 */
[----:B0-----:R-:W-:Y:S02]  /*86b0*/  ISETP.EQ.U32.AND P0, PT, R0, UR5, PT ;  /* 0x0000000500007c0c */ /* 0x001fe4000bf02070 */
[----:B-1----:R-:W-:-:S11]  /*86c0*/  MOV R0, UR7 ;  /* 0x0000000700007c02 */ /* 0x002fd60008000f00 */
[----:B------:R2:W-:Y:S01]  /*86d0*/  @P0 ATOMS.AND RZ, [UR6], R0 ;  /* 0x00000000ffff098c */ /* 0x0005e2000a800006 */
[----:B------:R-:W-:Y:S05]  /*86e0*/  BRA `(.L_x_22) ;  /* 0x0000000000147947 */ /* 0x000fea0003800000 */
.L_x_24:
[----:B------:R-:W-:-:S07]  /*86f0*/  MOV R2, 0x8710 ;  /* 0x0000871000027802 */ /* 0x000fce0000000f00 */
[----:B------:R-:W-:Y:S05]  /*8700*/  CALL.REL.NOINC `($__internal_0_$__cuda_sm10x_tcgen05_guardrail_trap_col_being_dealloced_not_returned_by_alloc) ;  /* 0x0000000000447944 */ /* 0x000fea0003c00000 */
[----:B------:R-:W-:Y:S05]  /*8710*/  BRA `(.L_x_22) ;  /* 0x0000000000087947 */ /* 0x000fea0003800000 */
.L_x_23:
[----:B------:R-:W-:-:S07]  /*8720*/  MOV R2, 0x8740 ;  /* 0x0000874000027802 */ /* 0x000fce0000000f00 */
[----:B------:R-:W-:Y:S05]  /*8730*/  CALL.REL.NOINC `($__internal_2_$__cuda_sm10x_tcgen05_guardrail_trap_unallocated_columns_being_dealloced) ;  /* 0x0000000000507944 */ /* 0x000fea0003c00000 */
.L_x_22:
[----:B------:R-:W-:Y:S01]  /*8740*/  NOP ;  /* 0x0000000000007918 */ /* 0x000fe20000000000 */
[----:B--2---:R-:W-:Y:S05]  /*8750*/  EXIT ;  /* 0x000000000000794d */ /* 0x004fea0003800000 */
.L_x_8:
[----:B------:R-:W2:Y:S02]  /*8760*/  SYNCS.PHASECHK.TRANS64.TRYWAIT P2, [UR13+0xa000], RZ ;  /* 0x00a000ffff0075a7 */ /* 0x000ea4000804110d */
[----:B--2---:R-:W-:Y:S05]  /*8770*/  @!P2 BRA `(.L_x_8) ;  /* 0xfffffffc00f8a947 */ /* 0x004fea000383ffff */
[----:B------:R-:W-:Y:S05]  /*8780*/  BRA `(.L_x_7) ;  /* 0xffffff9c00dc7947 */ /* 0x000fea000383ffff */
.L_x_17:
[----:B------:R-:W1:Y:S02]  /*8790*/  SYNCS.PHASECHK.TRANS64.TRYWAIT P0, [UR13+0xe010], RZ ;  /* 0x00e010ffff0075a7 */ /* 0x000e64000800110d */
[----:B-1----:R-:W-:Y:S05]  /*87a0*/  @!P0 BRA `(.L_x_17) ;  /* 0xfffffffc00f88947 */ /* 0x002fea000383ffff */
[----:B------:R-:W-:Y:S05]  /*87b0*/  BRA `(.L_x_25) ;  /* 0xffffffc000487947 */ /* 0x000fea000383ffff */
.L_x_18:
[----:B------:R-:W0:Y:S02]  /*87c0*/  SYNCS.PHASECHK.TRANS64.TRYWAIT P0, [UR70], R20 ;  /* 0x00000014ff0075a7 */ /* 0x000e240008001146 */
[----:B0-----:R-:W-:Y:S05]  /*87d0*/  @!P0 BRA `(.L_x_18) ;  /* 0xfffffffc00f88947 */ /* 0x001fea000383ffff */
[----:B------:R-:W-:Y:S05]  /*87e0*/  BRA `(.L_x_26) ;  /* 0xffffffcc00087947 */ /* 0x000fea000383ffff */
.L_x_21:
[----:B------:R-:W0:Y:S02]  /*87f0*/  SYNCS.PHASECHK.TRANS64.TRYWAIT P0, [UR70], R4 ;  /* 0x00000004ff0075a7 */ /* 0x000e240008001146 */
[----:B0-----:R-:W-:Y:S05]  /*8800*/  @!P0 BRA `(.L_x_21) ;  /* 0xfffffffc00f88947 */ /* 0x001fea000383ffff */
[----:B------:R-:W-:Y:S05]  /*8810*/  BRA `(.L_x_27) ;  /* 0xffffffd4009c7947 */ /* 0x000fea000383ffff */
        .weak           $__internal_0_$__cuda_sm10x_tcgen05_guardrail_trap_col_being_dealloced_not_returned_by_alloc
        .type           $__internal_0_$__cuda_sm10x_tcgen05_guardrail_trap_col_being_dealloced_not_returned_by_alloc,@function
        .size           $__internal_0_$__cuda_sm10x_tcgen05_guardrail_trap_col_being_dealloced_not_returned_by_alloc,($__internal_1_$__cuda_sm10x_tcgen05_guardrail_trap_phase_invalid_during_alloc - $__internal_0_$__cuda_sm10x_tcgen05_guardrail_trap_col_being_dealloced_not_returned_by_alloc)
$__internal_0_$__cuda_sm10x_tcgen05_guardrail_trap_col_being_dealloced_not_returned_by_alloc:
[----:B------:R-:W-:Y:S05]  /*8820*/  BPT.TRAP 0x1 ;  /* 0x000000040000795c */ /* 0x000fea0000300000 */
[----:B------:R-:W-:-:S04]  /*8830*/  IMAD.MOV.U32 R3, RZ, RZ, 0x0 ;  /* 0x00000000ff037424 */ /* 0x000fc800078e00ff */
[----:B------:R-:W-:Y:S05]  /*8840*/  RET.REL.NODEC R2 `(attn_fwd) ;  /* 0xffffff7402ec7950 */ /* 0x000fea0003c3ffff */
        .weak           $__internal_1_$__cuda_sm10x_tcgen05_guardrail_trap_phase_invalid_during_alloc
        .type           $__internal_1_$__cuda_sm10x_tcgen05_guardrail_trap_phase_invalid_during_alloc,@function
        .size           $__internal_1_$__cuda_sm10x_tcgen05_guardrail_trap_phase_invalid_during_alloc,($__internal_2_$__cuda_sm10x_tcgen05_guardrail_trap_unallocated_columns_being_dealloced - $__internal_1_$__cuda_sm10x_tcgen05_guardrail_trap_phase_invalid_during_alloc)
$__internal_1_$__cuda_sm10x_tcgen05_guardrail_trap_phase_invalid_during_alloc:
[----:B------:R-:W-:Y:S05]  /*8850*/  BPT.TRAP 0x1 ;  /* 0x000000040000795c */ /* 0x000fea0000300000 */
[----:B------:R-:W-:-:S04]  /*8860*/  IMAD.MOV.U32 R3, RZ, RZ, 0x0 ;  /* 0x00000000ff037424 */ /* 0x000fc800078e00ff */
[----:B------:R-:W-:Y:S05]  /*8870*/  RET.REL.NODEC R2 `(attn_fwd) ;  /* 0xffffff7402e07950 */ /* 0x000fea0003c3ffff */
        .weak           $__internal_2_$__cuda_sm10x_tcgen05_guardrail_trap_unallocated_columns_being_dealloced
        .type           $__internal_2_$__cuda_sm10x_tcgen05_guardrail_trap_unallocated_columns_being_dealloced,@function
        .size           $__internal_2_$__cuda_sm10x_tcgen05_guardrail_trap_unallocated_columns_being_dealloced,(.L_x_31 - $__internal_2_$__cuda_sm10x_tcgen05_guardrail_trap_unallocated_columns_being_dealloced)
$__internal_2_$__cuda_sm10x_tcgen05_guardrail_trap_unallocated_columns_being_dealloced:
[----:B------:R-:W-:Y:S05]  /*8880*/  BPT.TRAP 0x1 ;  /* 0x000000040000795c */ /* 0x000fea0000300000 */
[----:B------:R-:W-:-:S04]  /*8890*/  IMAD.MOV.U32 R3, RZ, RZ, 0x0 ;  /* 0x00000000ff037424 */ /* 0x000fc800078e00ff */
[----:B------:R-:W-:Y:S05]  /*88a0*/  RET.REL.NODEC R2 `(attn_fwd) ;  /* 0xffffff7402d47950 */ /* 0x000fea0003c3ffff */
.L_x_28:
[----:B------:R-:W-:-:S00]  /*88b0*/  BRA `(.L_x_28) ;  /* 0xfffffffc00fc7947 */ /* 0x000fc0000383ffff */
[----:B------:R-:W-:-:S00]  /*88c0*/  NOP ;  /* 0x0000000000007918 */ /* 0x000fc00000000000 */
        /* <DEDUP_REMOVED lines=11> */
.L_x_31:


//--------------------- .nv.global.init           --------------------------
	.section	.nv.global.init,"aw",@progbits
.nv.global.init:
	.type		_$_str,@object
	.size		_$_str,(.L_3 - _$_str)
_$_str:
        /*0000*/ 	.byte	0x5f, 0x5f, 0x43, 0x55, 0x44, 0x41, 0x5f, 0x46, 0x54, 0x5a, 0x00
.L_3:


//--------------------- .nv.shared.attn_fwd       --------------------------
	.section	.nv.shared.attn_fwd,"aw",@nobits
	.sectionflags	@""
	.align	16
	.zero		1024


//--------------------- .nv.shared.reserved.0     --------------------------
	.section	.nv.shared.reserved.0,"aw",@nobits
	.align	8
	.weak		__nv_reservedSMEM_offset_0_alias
	.size		__nv_reservedSMEM_offset_0_alias, 0, 64
	.other		__nv_reservedSMEM_offset_0_alias,@"STO_CUDA_RESERVED_SHARED STV_DEFAULT"
__nv_reservedSMEM_offset_0_alias:
	.zero		0
.nv.shared.reserved.0:
	.zero		64
	.weak		__nv_reservedSMEM_allocation_phase
	.type		__nv_reservedSMEM_allocation_phase,@object
	.size		__nv_reservedSMEM_allocation_phase,(.L_0 - __nv_reservedSMEM_allocation_phase)
__nv_reservedSMEM_allocation_phase:
	.zero		1
.L_0:
	.zero		7
	.weak		__nv_reservedSMEM_devtool_atexit_pc
	.type		__nv_reservedSMEM_devtool_atexit_pc,@object
	.size		__nv_reservedSMEM_devtool_atexit_pc,(__nv_reservedSMEM_allocation_mask - __nv_reservedSMEM_devtool_atexit_pc)
__nv_reservedSMEM_devtool_atexit_pc:
	.zero		8
	.weak		__nv_reservedSMEM_allocation_mask
	.type		__nv_reservedSMEM_allocation_mask,@object
	.size		__nv_reservedSMEM_allocation_mask,(.L_2 - __nv_reservedSMEM_allocation_mask)
__nv_reservedSMEM_allocation_mask:
	.zero		4
.L_2:


//--------------------- .nv.constant0.attn_fwd    --------------------------
	.section	.nv.constant0.attn_fwd,"a",@progbits
	.sectionflags	@""
	.align	4
.nv.constant0.attn_fwd:
	.zero		1032


//--------------------- SYMBOLS --------------------------

	.type		.nv.reservedSmem.offset0,@object
	.size		.nv.reservedSmem.offset0,0x4
	.type		.nv.reservedSmem.cap,@object
	.size		.nv.reservedSmem.cap,0x4
